//
// Generated by NVIDIA NVVM Compiler
//
// Compiler Build ID: CL-36424714
// Cuda compilation tools, release 13.0, V13.0.88
// Based on NVVM 20.0.0
//

.version 9.0
.target sm_100
.address_size 64

	// .globl	_Z29calculatePolylineCenterKerneliiiiPKfPKbPf

.visible .entry _Z29calculatePolylineCenterKerneliiiiPKfPKbPf(
	.param .u32 _Z29calculatePolylineCenterKerneliiiiPKfPKbPf_param_0,
	.param .u32 _Z29calculatePolylineCenterKerneliiiiPKfPKbPf_param_1,
	.param .u32 _Z29calculatePolylineCenterKerneliiiiPKfPKbPf_param_2,
	.param .u32 _Z29calculatePolylineCenterKerneliiiiPKfPKbPf_param_3,
	.param .u64 .ptr .align 1 _Z29calculatePolylineCenterKerneliiiiPKfPKbPf_param_4,
	.param .u64 .ptr .align 1 _Z29calculatePolylineCenterKerneliiiiPKfPKbPf_param_5,
	.param .u64 .ptr .align 1 _Z29calculatePolylineCenterKerneliiiiPKfPKbPf_param_6
)
{
	.reg .pred 	%p<28>;
	.reg .b16 	%rs<16>;
	.reg .b32 	%r<154>;
	.reg .b32 	%f<242>;
	.reg .b64 	%rd<48>;

	ld.param.u32 	%r85, [_Z29calculatePolylineCenterKerneliiiiPKfPKbPf_param_0];
	ld.param.u32 	%r86, [_Z29calculatePolylineCenterKerneliiiiPKfPKbPf_param_1];
	ld.param.u32 	%r83, [_Z29calculatePolylineCenterKerneliiiiPKfPKbPf_param_2];
	ld.param.u32 	%r84, [_Z29calculatePolylineCenterKerneliiiiPKfPKbPf_param_3];
	ld.param.u64 	%rd8, [_Z29calculatePolylineCenterKerneliiiiPKfPKbPf_param_4];
	ld.param.u64 	%rd9, [_Z29calculatePolylineCenterKerneliiiiPKfPKbPf_param_5];
	ld.param.u64 	%rd7, [_Z29calculatePolylineCenterKerneliiiiPKfPKbPf_param_6];
	cvta.to.global.u64 	%rd1, %rd8;
	cvta.to.global.u64 	%rd2, %rd9;
	mov.u32 	%r87, %ctaid.x;
	mov.u32 	%r88, %ntid.x;
	mov.u32 	%r89, %tid.x;
	mad.lo.s32 	%r1, %r87, %r88, %r89;
	mov.u32 	%r90, %ctaid.y;
	mov.u32 	%r91, %ntid.y;
	mov.u32 	%r92, %tid.y;
	mad.lo.s32 	%r93, %r90, %r91, %r92;
	setp.ge.s32 	%p1, %r1, %r85;
	setp.ge.s32 	%p2, %r93, %r86;
	or.pred  	%p3, %p1, %p2;
	@%p3 bra 	$L__BB0_44;
	cvta.to.global.u64 	%rd10, %rd7;
	mad.lo.s32 	%r3, %r86, %r1, %r93;
	mul.lo.s32 	%r94, %r3, 3;
	mul.wide.s32 	%rd11, %r94, 4;
	add.s64 	%rd3, %rd10, %rd11;
	mov.b32 	%r95, 0;
	st.global.u32 	[%rd3], %r95;
	st.global.u32 	[%rd3+4], %r95;
	st.global.u32 	[%rd3+8], %r95;
	setp.lt.s32 	%p4, %r83, 1;
	mov.f32 	%f175, 0f00000000;
	mov.f32 	%f176, %f175;
	mov.f32 	%f177, %f175;
	mov.f32 	%f241, %f175;
	@%p4 bra 	$L__BB0_43;
	mul.lo.s32 	%r4, %r3, %r83;
	and.b32  	%r5, %r83, 7;
	setp.lt.u32 	%p5, %r83, 8;
	mov.f32 	%f177, 0f00000000;
	mov.b32 	%r146, 0;
	mov.u32 	%r130, %r146;
	mov.f32 	%f176, %f177;
	mov.f32 	%f175, %f177;
	@%p5 bra 	$L__BB0_21;
	and.b32  	%r146, %r83, 2147483640;
	neg.s32 	%r128, %r146;
	mad.lo.s32 	%r127, %r84, %r4, %r84;
	add.s32 	%r99, %r4, 2;
	mul.lo.s32 	%r126, %r84, %r99;
	add.s32 	%r100, %r4, 3;
	mul.lo.s32 	%r125, %r84, %r100;
	add.s32 	%r101, %r4, 4;
	mul.lo.s32 	%r124, %r84, %r101;
	add.s32 	%r102, %r4, 5;
	mul.lo.s32 	%r123, %r84, %r102;
	add.s32 	%r103, %r4, 6;
	mul.lo.s32 	%r122, %r84, %r103;
	add.s32 	%r104, %r4, 7;
	mul.lo.s32 	%r121, %r84, %r104;
	mul.lo.s32 	%r105, %r84, %r83;
	mul.lo.s32 	%r120, %r105, %r3;
	mov.f32 	%f177, 0f00000000;
	mov.b32 	%r130, 0;
	mov.u32 	%r119, %r4;
$L__BB0_4:
	.pragma "nounroll";
	cvt.s64.s32 	%rd12, %r119;
	add.s64 	%rd13, %rd2, %rd12;
	add.s64 	%rd4, %rd13, 3;
	ld.global.u8 	%rs1, [%rd13];
	setp.eq.s16 	%p6, %rs1, 0;
	@%p6 bra 	$L__BB0_6;
	mul.wide.s32 	%rd14, %r120, 4;
	add.s64 	%rd15, %rd1, %rd14;
	ld.global.f32 	%f121, [%rd15];
	add.f32 	%f175, %f175, %f121;
	ld.global.f32 	%f122, [%rd15+4];
	add.f32 	%f176, %f176, %f122;
	ld.global.f32 	%f123, [%rd15+8];
	add.f32 	%f177, %f177, %f123;
	add.s32 	%r130, %r130, 1;
$L__BB0_6:
	ld.global.u8 	%rs2, [%rd4+-2];
	setp.eq.s16 	%p7, %rs2, 0;
	@%p7 bra 	$L__BB0_8;
	mul.wide.s32 	%rd16, %r127, 4;
	add.s64 	%rd17, %rd1, %rd16;
	ld.global.f32 	%f124, [%rd17];
	add.f32 	%f175, %f175, %f124;
	ld.global.f32 	%f125, [%rd17+4];
	add.f32 	%f176, %f176, %f125;
	ld.global.f32 	%f126, [%rd17+8];
	add.f32 	%f177, %f177, %f126;
	add.s32 	%r130, %r130, 1;
$L__BB0_8:
	ld.global.u8 	%rs3, [%rd4+-1];
	setp.eq.s16 	%p8, %rs3, 0;
	@%p8 bra 	$L__BB0_10;
	mul.wide.s32 	%rd18, %r126, 4;
	add.s64 	%rd19, %rd1, %rd18;
	ld.global.f32 	%f127, [%rd19];
	add.f32 	%f175, %f175, %f127;
	ld.global.f32 	%f128, [%rd19+4];
	add.f32 	%f176, %f176, %f128;
	ld.global.f32 	%f129, [%rd19+8];
	add.f32 	%f177, %f177, %f129;
	add.s32 	%r130, %r130, 1;
$L__BB0_10:
	ld.global.u8 	%rs4, [%rd4];
	setp.eq.s16 	%p9, %rs4, 0;
	@%p9 bra 	$L__BB0_12;
	mul.wide.s32 	%rd20, %r125, 4;
	add.s64 	%rd21, %rd1, %rd20;
	ld.global.f32 	%f130, [%rd21];
	add.f32 	%f175, %f175, %f130;
	ld.global.f32 	%f131, [%rd21+4];
	add.f32 	%f176, %f176, %f131;
	ld.global.f32 	%f132, [%rd21+8];
	add.f32 	%f177, %f177, %f132;
	add.s32 	%r130, %r130, 1;
$L__BB0_12:
	ld.global.u8 	%rs5, [%rd4+1];
	setp.eq.s16 	%p10, %rs5, 0;
	@%p10 bra 	$L__BB0_14;
	mul.wide.s32 	%rd22, %r124, 4;
	add.s64 	%rd23, %rd1, %rd22;
	ld.global.f32 	%f133, [%rd23];
	add.f32 	%f175, %f175, %f133;
	ld.global.f32 	%f134, [%rd23+4];
	add.f32 	%f176, %f176, %f134;
	ld.global.f32 	%f135, [%rd23+8];
	add.f32 	%f177, %f177, %f135;
	add.s32 	%r130, %r130, 1;
$L__BB0_14:
	ld.global.u8 	%rs6, [%rd4+2];
	setp.eq.s16 	%p11, %rs6, 0;
	@%p11 bra 	$L__BB0_16;
	mul.wide.s32 	%rd24, %r123, 4;
	add.s64 	%rd25, %rd1, %rd24;
	ld.global.f32 	%f136, [%rd25];
	add.f32 	%f175, %f175, %f136;
	ld.global.f32 	%f137, [%rd25+4];
	add.f32 	%f176, %f176, %f137;
	ld.global.f32 	%f138, [%rd25+8];
	add.f32 	%f177, %f177, %f138;
	add.s32 	%r130, %r130, 1;
$L__BB0_16:
	ld.global.u8 	%rs7, [%rd4+3];
	setp.eq.s16 	%p12, %rs7, 0;
	@%p12 bra 	$L__BB0_18;
	mul.wide.s32 	%rd26, %r122, 4;
	add.s64 	%rd27, %rd1, %rd26;
	ld.global.f32 	%f139, [%rd27];
	add.f32 	%f175, %f175, %f139;
	ld.global.f32 	%f140, [%rd27+4];
	add.f32 	%f176, %f176, %f140;
	ld.global.f32 	%f141, [%rd27+8];
	add.f32 	%f177, %f177, %f141;
	add.s32 	%r130, %r130, 1;
$L__BB0_18:
	ld.global.u8 	%rs8, [%rd4+4];
	setp.eq.s16 	%p13, %rs8, 0;
	@%p13 bra 	$L__BB0_20;
	mul.wide.s32 	%rd28, %r121, 4;
	add.s64 	%rd29, %rd1, %rd28;
	ld.global.f32 	%f142, [%rd29];
	add.f32 	%f175, %f175, %f142;
	ld.global.f32 	%f143, [%rd29+4];
	add.f32 	%f176, %f176, %f143;
	ld.global.f32 	%f144, [%rd29+8];
	add.f32 	%f177, %f177, %f144;
	add.s32 	%r130, %r130, 1;
$L__BB0_20:
	add.s32 	%r128, %r128, 8;
	shl.b32 	%r106, %r84, 3;
	add.s32 	%r127, %r127, %r106;
	add.s32 	%r126, %r126, %r106;
	add.s32 	%r125, %r125, %r106;
	add.s32 	%r124, %r124, %r106;
	add.s32 	%r123, %r123, %r106;
	add.s32 	%r122, %r122, %r106;
	add.s32 	%r121, %r121, %r106;
	add.s32 	%r120, %r120, %r106;
	add.s32 	%r119, %r119, 8;
	setp.ne.s32 	%p14, %r128, 0;
	@%p14 bra 	$L__BB0_4;
$L__BB0_21:
	setp.eq.s32 	%p15, %r5, 0;
	@%p15 bra 	$L__BB0_42;
	and.b32  	%r56, %r83, 3;
	setp.lt.u32 	%p16, %r5, 4;
	@%p16 bra 	$L__BB0_32;
	add.s32 	%r57, %r146, %r4;
	cvt.s64.s32 	%rd30, %r57;
	add.s64 	%rd5, %rd2, %rd30;
	ld.global.u8 	%rs9, [%rd5];
	setp.eq.s16 	%p17, %rs9, 0;
	@%p17 bra 	$L__BB0_25;
	mul.lo.s32 	%r108, %r57, %r84;
	mul.wide.s32 	%rd31, %r108, 4;
	add.s64 	%rd32, %rd1, %rd31;
	ld.global.f32 	%f146, [%rd32];
	add.f32 	%f175, %f175, %f146;
	ld.global.f32 	%f147, [%rd32+4];
	add.f32 	%f176, %f176, %f147;
	ld.global.f32 	%f148, [%rd32+8];
	add.f32 	%f177, %f177, %f148;
	add.s32 	%r130, %r130, 1;
$L__BB0_25:
	ld.global.u8 	%rs10, [%rd5+1];
	setp.eq.s16 	%p18, %rs10, 0;
	@%p18 bra 	$L__BB0_27;
	mad.lo.s32 	%r109, %r84, %r57, %r84;
	mul.wide.s32 	%rd33, %r109, 4;
	add.s64 	%rd34, %rd1, %rd33;
	ld.global.f32 	%f149, [%rd34];
	add.f32 	%f175, %f175, %f149;
	ld.global.f32 	%f150, [%rd34+4];
	add.f32 	%f176, %f176, %f150;
	ld.global.f32 	%f151, [%rd34+8];
	add.f32 	%f177, %f177, %f151;
	add.s32 	%r130, %r130, 1;
$L__BB0_27:
	ld.global.u8 	%rs11, [%rd5+2];
	setp.eq.s16 	%p19, %rs11, 0;
	@%p19 bra 	$L__BB0_29;
	add.s32 	%r110, %r57, 2;
	mul.lo.s32 	%r111, %r110, %r84;
	mul.wide.s32 	%rd35, %r111, 4;
	add.s64 	%rd36, %rd1, %rd35;
	ld.global.f32 	%f152, [%rd36];
	add.f32 	%f175, %f175, %f152;
	ld.global.f32 	%f153, [%rd36+4];
	add.f32 	%f176, %f176, %f153;
	ld.global.f32 	%f154, [%rd36+8];
	add.f32 	%f177, %f177, %f154;
	add.s32 	%r130, %r130, 1;
$L__BB0_29:
	ld.global.u8 	%rs12, [%rd5+3];
	setp.eq.s16 	%p20, %rs12, 0;
	@%p20 bra 	$L__BB0_31;
	add.s32 	%r112, %r57, 3;
	mul.lo.s32 	%r113, %r112, %r84;
	mul.wide.s32 	%rd37, %r113, 4;
	add.s64 	%rd38, %rd1, %rd37;
	ld.global.f32 	%f155, [%rd38];
	add.f32 	%f175, %f175, %f155;
	ld.global.f32 	%f156, [%rd38+4];
	add.f32 	%f176, %f176, %f156;
	ld.global.f32 	%f157, [%rd38+8];
	add.f32 	%f177, %f177, %f157;
	add.s32 	%r130, %r130, 1;
$L__BB0_31:
	add.s32 	%r146, %r146, 4;
$L__BB0_32:
	setp.eq.s32 	%p21, %r56, 0;
	@%p21 bra 	$L__BB0_42;
	setp.eq.s32 	%p22, %r56, 1;
	@%p22 bra 	$L__BB0_39;
	add.s32 	%r70, %r146, %r4;
	cvt.s64.s32 	%rd39, %r70;
	add.s64 	%rd6, %rd2, %rd39;
	ld.global.u8 	%rs13, [%rd6];
	setp.eq.s16 	%p23, %rs13, 0;
	@%p23 bra 	$L__BB0_36;
	mul.lo.s32 	%r115, %r70, %r84;
	mul.wide.s32 	%rd40, %r115, 4;
	add.s64 	%rd41, %rd1, %rd40;
	ld.global.f32 	%f159, [%rd41];
	add.f32 	%f175, %f175, %f159;
	ld.global.f32 	%f160, [%rd41+4];
	add.f32 	%f176, %f176, %f160;
	ld.global.f32 	%f161, [%rd41+8];
	add.f32 	%f177, %f177, %f161;
	add.s32 	%r130, %r130, 1;
$L__BB0_36:
	ld.global.u8 	%rs14, [%rd6+1];
	setp.eq.s16 	%p24, %rs14, 0;
	@%p24 bra 	$L__BB0_38;
	mad.lo.s32 	%r116, %r84, %r70, %r84;
	mul.wide.s32 	%rd42, %r116, 4;
	add.s64 	%rd43, %rd1, %rd42;
	ld.global.f32 	%f162, [%rd43];
	add.f32 	%f175, %f175, %f162;
	ld.global.f32 	%f163, [%rd43+4];
	add.f32 	%f176, %f176, %f163;
	ld.global.f32 	%f164, [%rd43+8];
	add.f32 	%f177, %f177, %f164;
	add.s32 	%r130, %r130, 1;
$L__BB0_38:
	add.s32 	%r146, %r146, 2;
$L__BB0_39:
	and.b32  	%r117, %r83, 1;
	setp.eq.b32 	%p25, %r117, 1;
	not.pred 	%p26, %p25;
	@%p26 bra 	$L__BB0_42;
	add.s32 	%r79, %r146, %r4;
	cvt.s64.s32 	%rd44, %r79;
	add.s64 	%rd45, %rd2, %rd44;
	ld.global.u8 	%rs15, [%rd45];
	setp.eq.s16 	%p27, %rs15, 0;
	@%p27 bra 	$L__BB0_42;
	mul.lo.s32 	%r118, %r79, %r84;
	mul.wide.s32 	%rd46, %r118, 4;
	add.s64 	%rd47, %rd1, %rd46;
	ld.global.f32 	%f165, [%rd47];
	add.f32 	%f175, %f175, %f165;
	ld.global.f32 	%f166, [%rd47+4];
	add.f32 	%f176, %f176, %f166;
	ld.global.f32 	%f167, [%rd47+8];
	add.f32 	%f177, %f177, %f167;
	add.s32 	%r130, %r130, 1;
$L__BB0_42:
	cvt.rn.f32.s32 	%f241, %r130;
$L__BB0_43:
	max.f32 	%f168, %f241, 0f3F800000;
	div.rn.f32 	%f169, %f175, %f168;
	st.global.f32 	[%rd3], %f169;
	div.rn.f32 	%f170, %f176, %f168;
	st.global.f32 	[%rd3+4], %f170;
	div.rn.f32 	%f171, %f177, %f168;
	st.global.f32 	[%rd3+8], %f171;
$L__BB0_44:
	ret;

}


// ===== COMPILED SASS (sm_100) =====

	.target	sm_100

	.elftype	@"ET_EXEC"


//--------------------- .note.nv.tkinfo           --------------------------
	.section	.note.nv.tkinfo,"",@"SHT_NOTE"
	.sectionflags	@"SHF_NOTE_NV_TKINFO"
	.tkinfo
        /*0018*/ 	.word	0x00000002
        /*0030*/ 	.string	""
        /*0030*/ 	.string	"ptxas"
        /*0030*/ 	.string	"Cuda compilation tools, release 13.0, V13.0.88"
        /*0030*/ 	.string	"Build cuda_13.0.r13.0/compiler.36424714_0"
        /*0030*/ 	.string	"-arch sm_100 -m 64 "



//--------------------- .note.nv.cuinfo           --------------------------
	.section	.note.nv.cuinfo,"",@"SHT_NOTE"
	.sectionflags	@"SHF_NOTE_NV_CUINFO"
        /*0018*/ 	.short	0x0002
        /*001a*/ 	.short	0x0064
        /*001c*/ 	.short	0x0082
	.zero		2


//--------------------- .nv.info                  --------------------------
	.section	.nv.info,"",@"SHT_CUDA_INFO"
	.align	4


	//----- nvinfo : EIATTR_REGCOUNT
	.align		4
        /*0000*/ 	.byte	0x04, 0x2f
        /*0002*/ 	.short	(.L_1 - .L_0)
	.align		4
.L_0:
        /*0004*/ 	.word	index@(_Z29calculatePolylineCenterKerneliiiiPKfPKbPf)
        /*0008*/ 	.word	0x00000020


	//----- nvinfo : EIATTR_FRAME_SIZE
	.align		4
.L_1:
        /*000c*/ 	.byte	0x04, 0x11
        /*000e*/ 	.short	(.L_3 - .L_2)
	.align		4
.L_2:
        /*0010*/ 	.word	index@($__internal_0_$__cuda_sm3x_div_rn_noftz_f32_slowpath)
        /*0014*/ 	.word	0x00000000


	//----- nvinfo : EIATTR_FRAME_SIZE
	.align		4
.L_3:
        /*0018*/ 	.byte	0x04, 0x11
        /*001a*/ 	.short	(.L_5 - .L_4)
	.align		4
.L_4:
        /*001c*/ 	.word	index@(_Z29calculatePolylineCenterKerneliiiiPKfPKbPf)
        /*0020*/ 	.word	0x00000000


	//----- nvinfo : EIATTR_MIN_STACK_SIZE
	.align		4
.L_5:
        /*0024*/ 	.byte	0x04, 0x12
        /*0026*/ 	.short	(.L_7 - .L_6)
	.align		4
.L_6:
        /*0028*/ 	.word	index@(_Z29calculatePolylineCenterKerneliiiiPKfPKbPf)
        /*002c*/ 	.word	0x00000000
.L_7:


//--------------------- .nv.compat                --------------------------
	.section	.nv.compat,"",@"SHT_CUDA_COMPAT_INFO"
	.align	4
        /*0000*/ 	.byte	0x02, 0x09, 0x00, 0x00, 0x02, 0x02, 0x01, 0x00, 0x02, 0x05, 0x05, 0x00, 0x03, 0x07, 0x01, 0x01
        /*0010*/ 	.byte	0x02, 0x03, 0x00, 0x00, 0x02, 0x06, 0x01, 0x00, 0x04, 0x0b, 0x08, 0x00, 0x01, 0x00, 0x00, 0x00
        /*0020*/ 	.byte	0x00, 0x00, 0x00, 0x00


//--------------------- .nv.info._Z29calculatePolylineCenterKerneliiiiPKfPKbPf --------------------------
	.section	.nv.info._Z29calculatePolylineCenterKerneliiiiPKfPKbPf,"",@"SHT_CUDA_INFO"
	.sectionflags	@""
	.align	4


	//----- nvinfo : EIATTR_CUDA_API_VERSION
	.align		4
        /*0000*/ 	.byte	0x04, 0x37
        /*0002*/ 	.short	(.L_9 - .L_8)
.L_8:
        /*0004*/ 	.word	0x00000082


	//----- nvinfo : EIATTR_KPARAM_INFO
	.align		4
.L_9:
        /*0008*/ 	.byte	0x04, 0x17
        /*000a*/ 	.short	(.L_11 - .L_10)
.L_10:
        /*000c*/ 	.word	0x00000000
        /*0010*/ 	.short	0x0006
        /*0012*/ 	.short	0x0020
        /*0014*/ 	.byte	0x00, 0xf5, 0x21, 0x00


	//----- nvinfo : EIATTR_KPARAM_INFO
	.align		4
.L_11:
        /*0018*/ 	.byte	0x04, 0x17
        /*001a*/ 	.short	(.L_13 - .L_12)
.L_12:
        /*001c*/ 	.word	0x00000000
        /*0020*/ 	.short	0x0005
        /*0022*/ 	.short	0x0018
        /*0024*/ 	.byte	0x00, 0xf5, 0x21, 0x00


	//----- nvinfo : EIATTR_KPARAM_INFO
	.align		4
.L_13:
        /*0028*/ 	.byte	0x04, 0x17
        /*002a*/ 	.short	(.L_15 - .L_14)
.L_14:
        /*002c*/ 	.word	0x00000000
        /*0030*/ 	.short	0x0004
        /*0032*/ 	.short	0x0010
        /*0034*/ 	.byte	0x00, 0xf5, 0x21, 0x00


	//----- nvinfo : EIATTR_KPARAM_INFO
	.align		4
.L_15:
        /*0038*/ 	.byte	0x04, 0x17
        /*003a*/ 	.short	(.L_17 - .L_16)
.L_16:
        /*003c*/ 	.word	0x00000000
        /*0040*/ 	.short	0x0003
        /*0042*/ 	.short	0x000c
        /*0044*/ 	.byte	0x00, 0xf0, 0x11, 0x00


	//----- nvinfo : EIATTR_KPARAM_INFO
	.align		4
.L_17:
        /*0048*/ 	.byte	0x04, 0x17
        /*004a*/ 	.short	(.L_19 - .L_18)
.L_18:
        /*004c*/ 	.word	0x00000000
        /*0050*/ 	.short	0x0002
        /*0052*/ 	.short	0x0008
        /*0054*/ 	.byte	0x00, 0xf0, 0x11, 0x00


	//----- nvinfo : EIATTR_KPARAM_INFO
	.align		4
.L_19:
        /*0058*/ 	.byte	0x04, 0x17
        /*005a*/ 	.short	(.L_21 - .L_20)
.L_20:
        /*005c*/ 	.word	0x00000000
        /*0060*/ 	.short	0x0001
        /*0062*/ 	.short	0x0004
        /*0064*/ 	.byte	0x00, 0xf0, 0x11, 0x00


	//----- nvinfo : EIATTR_KPARAM_INFO
	.align		4
.L_21:
        /*0068*/ 	.byte	0x04, 0x17
        /*006a*/ 	.short	(.L_23 - .L_22)
.L_22:
        /*006c*/ 	.word	0x00000000
        /*0070*/ 	.short	0x0000
        /*0072*/ 	.short	0x0000
        /*0074*/ 	.byte	0x00, 0xf0, 0x11, 0x00


	//----- nvinfo : EIATTR_SPARSE_MMA_MASK
	.align		4
.L_23:
        /*0078*/ 	.byte	0x03, 0x50
        /*007a*/ 	.short	0x0000


	//----- nvinfo : EIATTR_MAXREG_COUNT
	.align		4
        /*007c*/ 	.byte	0x03, 0x1b
        /*007e*/ 	.short	0x00ff


	//----- nvinfo : EIATTR_MERCURY_ISA_VERSION
	.align		4
        /*0080*/ 	.byte	0x03, 0x5f
        /*0082*/ 	.short	0x0101


	//----- nvinfo : EIATTR_VRC_CTA_INIT_COUNT
	.align		4
        /*0084*/ 	.byte	0x02, 0x4a
	.zero		1
	.zero		1


	//----- nvinfo : EIATTR_EXIT_INSTR_OFFSETS
	.align		4
        /*0088*/ 	.byte	0x04, 0x1c
        /*008a*/ 	.short	(.L_25 - .L_24)


	//   ....[0]....
.L_24:
        /*008c*/ 	.word	0x000000c0


	//   ....[1]....
        /*0090*/ 	.word	0x000014b0


	//----- nvinfo : EIATTR_CRS_STACK_SIZE
	.align		4
.L_25:
        /*0094*/ 	.byte	0x04, 0x1e
        /*0096*/ 	.short	(.L_27 - .L_26)
.L_26:
        /*0098*/ 	.word	0x00000000


	//----- nvinfo : EIATTR_CBANK_PARAM_SIZE
	.align		4
.L_27:
        /*009c*/ 	.byte	0x03, 0x19
        /*009e*/ 	.short	0x0028


	//----- nvinfo : EIATTR_PARAM_CBANK
	.align		4
        /*00a0*/ 	.byte	0x04, 0x0a
        /*00a2*/ 	.short	(.L_29 - .L_28)
	.align		4
.L_28:
        /*00a4*/ 	.word	index@(.nv.constant0._Z29calculatePolylineCenterKerneliiiiPKfPKbPf)
        /*00a8*/ 	.short	0x0380
        /*00aa*/ 	.short	0x0028


	//----- nvinfo : EIATTR_SW_WAR
	.align		4
.L_29:
        /*00ac*/ 	.byte	0x04, 0x36
        /*00ae*/ 	.short	(.L_31 - .L_30)
.L_30:
        /*00b0*/ 	.word	0x00000008
.L_31:


//--------------------- .nv.callgraph             --------------------------
	.section	.nv.callgraph,"",@"SHT_CUDA_CALLGRAPH"
	.align	4
	.sectionentsize	8
	.align		4
        /*0000*/ 	.word	0x00000000
	.align		4
        /*0004*/ 	.word	0xffffffff
	.align		4
        /*0008*/ 	.word	0x00000000
	.align		4
        /*000c*/ 	.word	0xfffffffe
	.align		4
        /*0010*/ 	.word	0x00000000
	.align		4
        /*0014*/ 	.word	0xfffffffd
	.align		4
        /*0018*/ 	.word	0x00000000
	.align		4
        /*001c*/ 	.word	0xfffffffc


//--------------------- .text._Z29calculatePolylineCenterKerneliiiiPKfPKbPf --------------------------
	.section	.text._Z29calculatePolylineCenterKerneliiiiPKfPKbPf,"ax",@progbits
	.align	128
        .global         _Z29calculatePolylineCenterKerneliiiiPKfPKbPf
        .type           _Z29calculatePolylineCenterKerneliiiiPKfPKbPf,@function
        .size           _Z29calculatePolylineCenterKerneliiiiPKfPKbPf,(.L_x_25 - _Z29calculatePolylineCenterKerneliiiiPKfPKbPf)
        .other          _Z29calculatePolylineCenterKerneliiiiPKfPKbPf,@"STO_CUDA_ENTRY STV_DEFAULT"
_Z29calculatePolylineCenterKerneliiiiPKfPKbPf:
.text._Z29calculatePolylineCenterKerneliiiiPKfPKbPf:
[----:B------:R-:W-:Y:S01]  /*0000*/  LDC R1, c[0x0][0x37c] ;  /* 0x0000df00ff017b82 */ /* 0x000fe20000000800 */
[----:B------:R-:W0:Y:S07]  /*0010*/  S2R R2, SR_TID.Y ;  /* 0x0000000000027919 */ /* 0x000e2e0000002200 */
[----:B------:R-:W1:Y:S01]  /*0020*/  LDC R0, c[0x0][0x360] ;  /* 0x0000d800ff007b82 */ /* 0x000e620000000800 */
[----:B------:R-:W2:Y:S01]  /*0030*/  LDCU.64 UR6, c[0x0][0x380] ;  /* 0x00007000ff0677ac */ /* 0x000ea20008000a00 */
[----:B------:R-:W1:Y:S06]  /*0040*/  S2R R5, SR_TID.X ;  /* 0x0000000000057919 */ /* 0x000e6c0000002100 */
[----:B------:R-:W0:Y:S08]  /*0050*/  S2UR UR5, SR_CTAID.Y ;  /* 0x00000000000579c3 */ /* 0x000e300000002600 */
[----:B------:R-:W0:Y:S08]  /*0060*/  LDC R3, c[0x0][0x364] ;  /* 0x0000d900ff037b82 */ /* 0x000e300000000800 */
[----:B------:R-:W1:Y:S01]  /*0070*/  S2UR UR4, SR_CTAID.X ;  /* 0x00000000000479c3 */ /* 0x000e620000002500 */
[----:B0-----:R-:W-:-:S05]  /*0080*/  IMAD R3, R3, UR5, R2 ;  /* 0x0000000503037c24 */ /* 0x001fca000f8e0202 */
[----:B--2---:R-:W-:Y:S01]  /*0090*/  ISETP.GE.AND P0, PT, R3, UR7, PT ;  /* 0x0000000703007c0c */ /* 0x004fe2000bf06270 */
[----:B-1----:R-:W-:-:S05]  /*00a0*/  IMAD R0, R0, UR4, R5 ;  /* 0x0000000400007c24 */ /* 0x002fca000f8e0205 */
[----:B------:R-:W-:-:S13]  /*00b0*/  ISETP.GE.OR P0, PT, R0, UR6, P0 ;  /* 0x0000000600007c0c */ /* 0x000fda0008706670 */
[----:B------:R-:W-:Y:S05]  /*00c0*/  @P0 EXIT ;  /* 0x000000000000094d */ /* 0x000fea0003800000 */
[----:B------:R-:W0:Y:S01]  /*00d0*/  LDC.64 R12, c[0x0][0x3a0] ;  /* 0x0000e800ff0c7b82 */ /* 0x000e220000000a00 */
[----:B------:R-:W1:Y:S01]  /*00e0*/  LDCU.64 UR8, c[0x0][0x358] ;  /* 0x00006b00ff0877ac */ /* 0x000e620008000a00 */
[----:B------:R-:W-:Y:S02]  /*00f0*/  IMAD R22, R0, UR7, R3 ;  /* 0x0000000700167c24 */ /* 0x000fe4000f8e0203 */
[----:B------:R-:W-:Y:S01]  /*0100*/  HFMA2 R0, -RZ, RZ, 0, 0 ;  /* 0x00000000ff007431 */ /* 0x000fe200000001ff */
[----:B------:R-:W-:Y:S01]  /*0110*/  CS2R R4, SRZ ;  /* 0x0000000000047805 */ /* 0x000fe2000001ff00 */
[----:B------:R-:W2:Y:S01]  /*0120*/  LDCU UR5, c[0x0][0x388] ;  /* 0x00007100ff0577ac */ /* 0x000ea20008000800 */
[----:B------:R-:W-:Y:S01]  /*0130*/  IMAD R3, R22, 0x3, RZ ;  /* 0x0000000316037824 */ /* 0x000fe200078e02ff */
[----:B------:R-:W-:Y:S01]  /*0140*/  MOV R2, RZ ;  /* 0x000000ff00027202 */ /* 0x000fe20000000f00 */
[----:B--2---:R-:W-:Y:S02]  /*0150*/  UISETP.GE.AND UP0, UPT, UR5, 0x1, UPT ;  /* 0x000000010500788c */ /* 0x004fe4000bf06270 */
[----:B0-----:R-:W-:-:S05]  /*0160*/  IMAD.WIDE R12, R3, 0x4, R12 ;  /* 0x00000004030c7825 */ /* 0x001fca00078e020c */
[----:B-1----:R0:W-:Y:S04]  /*0170*/  STG.E desc[UR8][R12.64], RZ ;  /* 0x000000ff0c007986 */ /* 0x0021e8000c101908 */
[----:B------:R0:W-:Y:S04]  /*0180*/  STG.E desc[UR8][R12.64+0x4], RZ ;  /* 0x000004ff0c007986 */ /* 0x0001e8000c101908 */
[----:B------:R0:W-:Y:S01]  /*0190*/  STG.E desc[UR8][R12.64+0x8], RZ ;  /* 0x000008ff0c007986 */ /* 0x0001e2000c101908 */
[----:B------:R-:W-:Y:S05]  /*01a0*/  BRA.U !UP0, `(.L_x_0) ;  /* 0x0000001108007547 */ /* 0x000fea000b800000 */
[----:B------:R-:W-:Y:S02]  /*01b0*/  UISETP.GE.U32.AND UP1, UPT, UR5, 0x8, UPT ;  /* 0x000000080500788c */ /* 0x000fe4000bf26070 */
[----:B------:R-:W-:Y:S01]  /*01c0*/  IMAD R5, R22, UR5, RZ ;  /* 0x0000000516057c24 */ /* 0x000fe2000f8e02ff */
[----:B------:R-:W-:Y:S01]  /*01d0*/  ULOP3.LUT UR6, UR5, 0x7, URZ, 0xc0, !UPT ;  /* 0x0000000705067892 */ /* 0x000fe2000f8ec0ff */
[----:B------:R-:W-:Y:S02]  /*01e0*/  CS2R R2, SRZ ;  /* 0x0000000000027805 */ /* 0x000fe4000001ff00 */
[----:B------:R-:W-:Y:S01]  /*01f0*/  MOV R4, RZ ;  /* 0x000000ff00047202 */ /* 0x000fe20000000f00 */
[----:B------:R-:W-:Y:S01]  /*0200*/  IMAD.MOV.U32 R0, RZ, RZ, RZ ;  /* 0x000000ffff007224 */ /* 0x000fe200078e00ff */
[----:B------:R-:W-:Y:S01]  /*0210*/  UMOV UR4, URZ ;  /* 0x000000ff00047c82 */ /* 0x000fe20008000000 */
[----:B------:R-:W-:Y:S01]  /*0220*/  UISETP.NE.AND UP0, UPT, UR6, URZ, UPT ;  /* 0x000000ff0600728c */ /* 0x000fe2000bf05270 */
[----:B------:R-:W-:Y:S10]  /*0230*/  BRA.U !UP1, `(.L_x_1) ;  /* 0x0000000509f07547 */ /* 0x000ff4000b800000 */
[----:B------:R-:W1:Y:S01]  /*0240*/  LDC R24, c[0x0][0x38c] ;  /* 0x0000e300ff187b82 */ /* 0x000e620000000800 */
[C---:B------:R-:W-:Y:S01]  /*0250*/  IADD3 R7, PT, PT, R5.reuse, 0x2, RZ ;  /* 0x0000000205077810 */ /* 0x040fe20007ffe0ff */
[C---:B------:R-:W-:Y:S01]  /*0260*/  VIADD R9, R5.reuse, 0x4 ;  /* 0x0000000405097836 */ /* 0x040fe20000000000 */
[C---:B------:R-:W-:Y:S01]  /*0270*/  IADD3 R8, PT, PT, R5.reuse, 0x3, RZ ;  /* 0x0000000305087810 */ /* 0x040fe20007ffe0ff */
[C---:B------:R-:W-:Y:S01]  /*0280*/  VIADD R23, R5.reuse, 0x7 ;  /* 0x0000000705177836 */ /* 0x040fe20000000000 */
[C---:B------:R-:W-:Y:S01]  /*0290*/  IADD3 R10, PT, PT, R5.reuse, 0x5, RZ ;  /* 0x00000005050a7810 */ /* 0x040fe20007ffe0ff */
[----:B------:R-:W-:Y:S01]  /*02a0*/  ULOP3.LUT UR4, UR5, 0x7ffffff8, URZ, 0xc0, !UPT ;  /* 0x7ffffff805047892 */ /* 0x000fe2000f8ec0ff */
[----:B------:R-:W-:Y:S01]  /*02b0*/  IADD3 R11, PT, PT, R5, 0x6, RZ ;  /* 0x00000006050b7810 */ /* 0x000fe20007ffe0ff */
[----:B------:R-:W2:Y:S01]  /*02c0*/  LDCU.64 UR10, c[0x0][0x398] ;  /* 0x00007300ff0a77ac */ /* 0x000ea20008000a00 */
[----:B------:R-:W-:Y:S01]  /*02d0*/  MOV R6, R5 ;  /* 0x0000000500067202 */ /* 0x000fe20000000f00 */
[----:B-1----:R-:W-:Y:S01]  /*02e0*/  IMAD R3, R24, UR5, RZ ;  /* 0x0000000518037c24 */ /* 0x002fe2000f8e02ff */
[----:B------:R-:W-:Y:S01]  /*02f0*/  UIADD3 UR5, UPT, UPT, -UR4, URZ, URZ ;  /* 0x000000ff04057290 */ /* 0x000fe2000fffe1ff */
[----:B------:R-:W-:-:S02]  /*0300*/  IMAD R7, R7, R24, RZ ;  /* 0x0000001807077224 */ /* 0x000fc400078e02ff */
[----:B------:R-:W-:Y:S01]  /*0310*/  IMAD R22, R22, R3, RZ ;  /* 0x0000000316167224 */ /* 0x000fe200078e02ff */
[----:B------:R-:W-:Y:S01]  /*0320*/  CS2R R2, SRZ ;  /* 0x0000000000027805 */ /* 0x000fe2000001ff00 */
[-C--:B------:R-:W-:Y:S02]  /*0330*/  IMAD R8, R8, R24.reuse, RZ ;  /* 0x0000001808087224 */ /* 0x080fe400078e02ff */
[-C--:B------:R-:W-:Y:S02]  /*0340*/  IMAD R9, R9, R24.reuse, RZ ;  /* 0x0000001809097224 */ /* 0x080fe400078e02ff */
[-C--:B------:R-:W-:Y:S02]  /*0350*/  IMAD R10, R10, R24.reuse, RZ ;  /* 0x000000180a0a7224 */ /* 0x080fe400078e02ff */
[-C--:B------:R-:W-:Y:S02]  /*0360*/  IMAD R11, R11, R24.reuse, RZ ;  /* 0x000000180b0b7224 */ /* 0x080fe400078e02ff */
[----:B------:R-:W-:-:S02]  /*0370*/  IMAD R23, R23, R24, RZ ;  /* 0x0000001817177224 */ /* 0x000fc400078e02ff */
[----:B--2---:R-:W-:-:S07]  /*0380*/  IMAD R24, R5, R24, R24 ;  /* 0x0000001805187224 */ /* 0x004fce00078e0218 */
.L_x_2:
[----:B------:R-:W-:-:S04]  /*0390*/  IADD3 R20, P0, PT, R6, UR10, RZ ;  /* 0x0000000a06147c10 */ /* 0x000fc8000ff1e0ff */
[----:B------:R-:W-:-:S05]  /*03a0*/  LEA.HI.X.SX32 R21, R6, UR11, 0x1, P0 ;  /* 0x0000000b06157c11 */ /* 0x000fca00080f0eff */
[----:B------:R-:W2:Y:S04]  /*03b0*/  LDG.E.U8 R14, desc[UR8][R20.64] ;  /* 0x00000008140e7981 */ /* 0x000ea8000c1e1100 */
[----:B------:R-:W3:Y:S04]  /*03c0*/  LDG.E.U8 R25, desc[UR8][R20.64+0x1] ;  /* 0x0000010814197981 */ /* 0x000ee8000c1e1100 */
[----:B------:R-:W4:Y:S04]  /*03d0*/  LDG.E.U8 R18, desc[UR8][R20.64+0x2] ;  /* 0x0000020814127981 */ /* 0x000f28000c1e1100 */
[----:B------:R-:W5:Y:S01]  /*03e0*/  LDG.E.U8 R16, desc[UR8][R20.64+0x3] ;  /* 0x0000030814107981 */ /* 0x000f62000c1e1100 */
[----:B--2---:R-:W-:-:S13]  /*03f0*/  ISETP.NE.AND P6, PT, R14, RZ, PT ;  /* 0x000000ff0e00720c */ /* 0x004fda0003fc5270 */
[----:B------:R-:W1:Y:S02]  /*0400*/  @P6 LDC.64 R14, c[0x0][0x390] ;  /* 0x0000e400ff0e6b82 */ /* 0x000e640000000a00 */
[----:B-1----:R-:W-:Y:S01]  /*0410*/  @P6 IMAD.WIDE R26, R22, 0x4, R14 ;  /* 0x00000004161a6825 */ /* 0x002fe200078e020e */
[----:B---3--:R-:W-:Y:S01]  /*0420*/  ISETP.NE.AND P5, PT, R25, RZ, PT ;  /* 0x000000ff1900720c */ /* 0x008fe20003fa5270 */
[----:B------:R-:W2:Y:S04]  /*0430*/  LDG.E.U8 R14, desc[UR8][R20.64+0x4] ;  /* 0x00000408140e7981 */ /* 0x000ea8000c1e1100 */
[----:B------:R-:W3:Y:S04]  /*0440*/  @P6 LDG.E R15, desc[UR8][R26.64] ;  /* 0x000000081a0f6981 */ /* 0x000ee8000c1e1900 */
[----:B------:R-:W5:Y:S04]  /*0450*/  @P6 LDG.E R17, desc[UR8][R26.64+0x4] ;  /* 0x000004081a116981 */ /* 0x000f68000c1e1900 */
[----:B------:R-:W2:Y:S01]  /*0460*/  @P6 LDG.E R19, desc[UR8][R26.64+0x8] ;  /* 0x000008081a136981 */ /* 0x000ea2000c1e1900 */
[----:B------:R-:W1:Y:S01]  /*0470*/  @P5 LDC.64 R28, c[0x0][0x390] ;  /* 0x0000e400ff1c5b82 */ /* 0x000e620000000a00 */
[----:B----4-:R-:W-:Y:S01]  /*0480*/  ISETP.NE.AND P4, PT, R18, RZ, PT ;  /* 0x000000ff1200720c */ /* 0x010fe20003f85270 */
[----:B-1----:R-:W-:-:S05]  /*0490*/  @P5 IMAD.WIDE R28, R24, 0x4, R28 ;  /* 0x00000004181c5825 */ /* 0x002fca00078e021c */
[----:B------:R-:W4:Y:S01]  /*04a0*/  @P5 LDG.E R27, desc[UR8][R28.64+0x4] ;  /* 0x000004081c1b5981 */ /* 0x000f22000c1e1900 */
[----:B---3--:R-:W-:-:S03]  /*04b0*/  @P6 FADD R0, R0, R15 ;  /* 0x0000000f00006221 */ /* 0x008fc60000000000 */
[----:B------:R-:W3:Y:S01]  /*04c0*/  @P5 LDG.E R15, desc[UR8][R28.64] ;  /* 0x000000081c0f5981 */ /* 0x000ee2000c1e1900 */
[----:B-----5:R-:W-:-:S03]  /*04d0*/  @P6 FADD R4, R4, R17 ;  /* 0x0000001104046221 */ /* 0x020fc60000000000 */
[----:B------:R1:W5:Y:S02]  /*04e0*/  @P5 LDG.E R17, desc[UR8][R28.64+0x8] ;  /* 0x000008081c115981 */ /* 0x000364000c1e1900 */
[----:B-1----:R-:W1:Y:S01]  /*04f0*/  @P4 LDC.64 R28, c[0x0][0x390] ;  /* 0x0000e400ff1c4b82 */ /* 0x002e620000000a00 */
[----:B--2---:R-:W-:Y:S01]  /*0500*/  @P6 FADD R2, R2, R19 ;  /* 0x0000001302026221 */ /* 0x004fe20000000000 */
[----:B-1----:R-:W-:-:S05]  /*0510*/  @P4 IMAD.WIDE R28, R7, 0x4, R28 ;  /* 0x00000004071c4825 */ /* 0x002fca00078e021c */
[----:B------:R-:W2:Y:S04]  /*0520*/  @P4 LDG.E R25, desc[UR8][R28.64] ;  /* 0x000000081c194981 */ /* 0x000ea8000c1e1900 */
[----:B------:R-:W5:Y:S01]  /*0530*/  @P4 LDG.E R19, desc[UR8][R28.64+0x4] ;  /* 0x000004081c134981 */ /* 0x000f62000c1e1900 */
[----:B------:R-:W-:Y:S02]  /*0540*/  ISETP.NE.AND P3, PT, R16, RZ, PT ;  /* 0x000000ff1000720c */ /* 0x000fe40003f65270 */
[----:B------:R-:W-:Y:S01]  /*0550*/  ISETP.NE.AND P2, PT, R14, RZ, PT ;  /* 0x000000ff0e00720c */ /* 0x000fe20003f45270 */
[----:B----4-:R-:W-:Y:S01]  /*0560*/  @P5 FADD R4, R4, R27 ;  /* 0x0000001b04045221 */ /* 0x010fe20000000000 */
[----:B------:R-:W4:Y:S01]  /*0570*/  @P4 LDG.E R18, desc[UR8][R28.64+0x8] ;  /* 0x000008081c124981 */ /* 0x000f22000c1e1900 */
[----:B---3--:R-:W-:-:S08]  /*0580*/  @P5 FADD R0, R0, R15 ;  /* 0x0000000f00005221 */ /* 0x008fd00000000000 */
[----:B------:R-:W1:Y:S02]  /*0590*/  @P3 LDC.64 R14, c[0x0][0x390] ;  /* 0x0000e400ff0e3b82 */ /* 0x000e640000000a00 */
[----:B-1----:R-:W-:-:S05]  /*05a0*/  @P3 IMAD.WIDE R14, R8, 0x4, R14 ;  /* 0x00000004080e3825 */ /* 0x002fca00078e020e */
[----:B------:R-:W3:Y:S01]  /*05b0*/  @P3 LDG.E R28, desc[UR8][R14.64] ;  /* 0x000000080e1c3981 */ /* 0x000ee2000c1e1900 */
[----:B--2---:R-:W-:-:S03]  /*05c0*/  @P4 FADD R0, R0, R25 ;  /* 0x0000001900004221 */ /* 0x004fc60000000000 */
[----:B------:R-:W2:Y:S01]  /*05d0*/  @P3 LDG.E R25, desc[UR8][R14.64+0x8] ;  /* 0x000008080e193981 */ /* 0x000ea2000c1e1900 */
[----:B-----5:R-:W-:-:S03]  /*05e0*/  @P4 FADD R4, R4, R19 ;  /* 0x0000001304044221 */ /* 0x020fc60000000000 */
[----:B------:R-:W5:Y:S04]  /*05f0*/  @P3 LDG.E R19, desc[UR8][R14.64+0x4] ;  /* 0x000004080e133981 */ /* 0x000f68000c1e1900 */
[----:B------:R-:W4:Y:S01]  /*0600*/  LDG.E.U8 R14, desc[UR8][R20.64+0x5] ;  /* 0x00000508140e7981 */ /* 0x000f22000c1e1100 */
[----:B------:R-:W-:Y:S02]  /*0610*/  @P5 FADD R2, R2, R17 ;  /* 0x0000001102025221 */ /* 0x000fe40000000000 */
[----:B------:R-:W1:Y:S02]  /*0620*/  @P2 LDC.64 R16, c[0x0][0x390] ;  /* 0x0000e400ff102b82 */ /* 0x000e640000000a00 */
[----:B-1----:R-:W-:-:S05]  /*0630*/  @P2 IMAD.WIDE R16, R9, 0x4, R16 ;  /* 0x0000000409102825 */ /* 0x002fca00078e0210 */
[----:B------:R-:W2:Y:S04]  /*0640*/  @P2 LDG.E R27, desc[UR8][R16.64] ;  /* 0x00000008101b2981 */ /* 0x000ea8000c1e1900 */
[----:B------:R-:W2:Y:S04]  /*0650*/  @P2 LDG.E R29, desc[UR8][R16.64+0x4] ;  /* 0x00000408101d2981 */ /* 0x000ea8000c1e1900 */
[----:B------:R-:W2:Y:S01]  /*0660*/  @P2 LDG.E R26, desc[UR8][R16.64+0x8] ;  /* 0x00000808101a2981 */ /* 0x000ea2000c1e1900 */
[----:B----4-:R-:W-:-:S03]  /*0670*/  ISETP.NE.AND P1, PT, R14, RZ, PT ;  /* 0x000000ff0e00720c */ /* 0x010fc60003f25270 */
[----:B------:R-:W4:Y:S04]  /*0680*/  LDG.E.U8 R14, desc[UR8][R20.64+0x6] ;  /* 0x00000608140e7981 */ /* 0x000f28000c1e1100 */
[----:B------:R-:W4:Y:S01]  /*0690*/  LDG.E.U8 R20, desc[UR8][R20.64+0x7] ;  /* 0x0000070814147981 */ /* 0x000f22000c1e1100 */
[----:B------:R-:W-:Y:S01]  /*06a0*/  @P6 IADD3 R3, PT, PT, R3, 0x1, RZ ;  /* 0x0000000103036810 */ /* 0x000fe20007ffe0ff */
[----:B------:R-:W-:Y:S01]  /*06b0*/  @P4 FADD R2, R2, R18 ;  /* 0x0000001202024221 */ /* 0x000fe20000000000 */
[----:B-----5:R-:W-:Y:S01]  /*06c0*/  @P3 FADD R4, R4, R19 ;  /* 0x0000001304043221 */ /* 0x020fe20000000000 */
[----:B---3--:R-:W-:Y:S02]  /*06d0*/  @P3 FADD R0, R0, R28 ;  /* 0x0000001c00003221 */ /* 0x008fe40000000000 */
[----:B--2---:R-:W-:-:S02]  /*06e0*/  @P3 FADD R2, R2, R25 ;  /* 0x0000001902023221 */ /* 0x004fc40000000000 */
[----:B------:R-:W-:Y:S01]  /*06f0*/  @P2 FADD R0, R0, R27 ;  /* 0x0000001b00002221 */ /* 0x000fe20000000000 */
[----:B------:R-:W-:Y:S01]  /*0700*/  @P2 FADD R4, R4, R29 ;  /* 0x0000001d04042221 */ /* 0x000fe20000000000 */
[----:B------:R-:W-:Y:S01]  /*0710*/  @P2 FADD R2, R2, R26 ;  /* 0x0000001a02022221 */ /* 0x000fe20000000000 */
[----:B----4-:R-:W-:Y:S02]  /*0720*/  ISETP.NE.AND P0, PT, R14, RZ, PT ;  /* 0x000000ff0e00720c */ /* 0x010fe40003f05270 */
[----:B------:R-:W1:Y:S01]  /*0730*/  @P1 LDC.64 R14, c[0x0][0x390] ;  /* 0x0000e400ff0e1b82 */ /* 0x000e620000000a00 */
[----:B------:R-:W-:-:S10]  /*0740*/  ISETP.NE.AND P6, PT, R20, RZ, PT ;  /* 0x000000ff1400720c */ /* 0x000fd40003fc5270 */
[----:B------:R-:W2:Y:S08]  /*0750*/  @P0 LDC.64 R16, c[0x0][0x390] ;  /* 0x0000e400ff100b82 */ /* 0x000eb00000000a00 */
[----:B------:R-:W3:Y:S01]  /*0760*/  @P6 LDC.64 R18, c[0x0][0x390] ;  /* 0x0000e400ff126b82 */ /* 0x000ee20000000a00 */
[----:B-1----:R-:W-:-:S05]  /*0770*/  @P1 IMAD.WIDE R14, R10, 0x4, R14 ;  /* 0x000000040a0e1825 */ /* 0x002fca00078e020e */
[----:B------:R-:W4:Y:S04]  /*0780*/  @P1 LDG.E R21, desc[UR8][R14.64] ;  /* 0x000000080e151981 */ /* 0x000f28000c1e1900 */
[----:B------:R-:W5:Y:S01]  /*0790*/  @P1 LDG.E R25, desc[UR8][R14.64+0x4] ;  /* 0x000004080e191981 */ /* 0x000f62000c1e1900 */
[----:B--2---:R-:W-:-:S03]  /*07a0*/  @P0 IMAD.WIDE R16, R11, 0x4, R16 ;  /* 0x000000040b100825 */ /* 0x004fc600078e0210 */
[----:B------:R1:W2:Y:S04]  /*07b0*/  @P1 LDG.E R27, desc[UR8][R14.64+0x8] ;  /* 0x000008080e1b1981 */ /* 0x0002a8000c1e1900 */
[----:B------:R-:W2:Y:S01]  /*07c0*/  @P0 LDG.E R20, desc[UR8][R16.64] ;  /* 0x0000000810140981 */ /* 0x000ea2000c1e1900 */
[----:B---3--:R-:W-:-:S03]  /*07d0*/  @P6 IMAD.WIDE R18, R23, 0x4, R18 ;  /* 0x0000000417126825 */ /* 0x008fc600078e0212 */
[----:B------:R-:W3:Y:S01]  /*07e0*/  @P0 LDG.E R29, desc[UR8][R16.64+0x4] ;  /* 0x00000408101d0981 */ /* 0x000ee2000c1e1900 */
[----:B-1----:R-:W1:Y:S03]  /*07f0*/  LDC R14, c[0x0][0x38c] ;  /* 0x0000e300ff0e7b82 */ /* 0x002e660000000800 */
[----:B------:R-:W3:Y:S04]  /*0800*/  @P0 LDG.E R26, desc[UR8][R16.64+0x8] ;  /* 0x00000808101a0981 */ /* 0x000ee8000c1e1900 */
[----:B------:R-:W3:Y:S04]  /*0810*/  @P6 LDG.E R28, desc[UR8][R18.64] ;  /* 0x00000008121c6981 */ /* 0x000ee8000c1e1900 */
[----:B------:R-:W3:Y:S04]  /*0820*/  @P6 LDG.E R15, desc[UR8][R18.64+0x4] ;  /* 0x00000408120f6981 */ /* 0x000ee8000c1e1900 */
[----:B------:R-:W3:Y:S01]  /*0830*/  @P6 LDG.E R19, desc[UR8][R18.64+0x8] ;  /* 0x0000080812136981 */ /* 0x000ee2000c1e1900 */
[----:B------:R-:W-:-:S05]  /*0840*/  @P5 VIADD R3, R3, 0x1 ;  /* 0x0000000103035836 */ /* 0x000fca0000000000 */
[----:B------:R-:W-:Y:S01]  /*0850*/  @P4 IADD3 R3, PT, PT, R3, 0x1, RZ ;  /* 0x0000000103034810 */ /* 0x000fe20007ffe0ff */
[----:B------:R-:W-:-:S03]  /*0860*/  UIADD3 UR5, UPT, UPT, UR5, 0x8, URZ ;  /* 0x0000000805057890 */ /* 0x000fc6000fffe0ff */
[----:B------:R-:W-:Y:S01]  /*0870*/  @P3 IADD3 R3, PT, PT, R3, 0x1, RZ ;  /* 0x0000000103033810 */ /* 0x000fe20007ffe0ff */
[----:B------:R-:W-:-:S03]  /*0880*/  UISETP.NE.AND UP1, UPT, UR5, URZ, UPT ;  /* 0x000000ff0500728c */ /* 0x000fc6000bf25270 */
[----:B------:R-:W-:-:S04]  /*0890*/  @P2 IADD3 R3, PT, PT, R3, 0x1, RZ ;  /* 0x0000000103032810 */ /* 0x000fc80007ffe0ff */
[----:B------:R-:W-:-:S04]  /*08a0*/  @P1 IADD3 R3, PT, PT, R3, 0x1, RZ ;  /* 0x0000000103031810 */ /* 0x000fc80007ffe0ff */
[----:B------:R-:W-:Y:S01]  /*08b0*/  @P0 IADD3 R3, PT, PT, R3, 0x1, RZ ;  /* 0x0000000103030810 */ /* 0x000fe20007ffe0ff */
[C---:B-1----:R-:W-:Y:S01]  /*08c0*/  IMAD R24, R14.reuse, 0x8, R24 ;  /* 0x000000080e187824 */ /* 0x042fe200078e0218 */
[C---:B------:R-:W-:Y:S01]  /*08d0*/  LEA R7, R14.reuse, R7, 0x3 ;  /* 0x000000070e077211 */ /* 0x040fe200078e18ff */
[C---:B------:R-:W-:Y:S01]  /*08e0*/  IMAD R9, R14.reuse, 0x8, R9 ;  /* 0x000000080e097824 */ /* 0x040fe200078e0209 */
[C---:B------:R-:W-:Y:S01]  /*08f0*/  LEA R8, R14.reuse, R8, 0x3 ;  /* 0x000000080e087211 */ /* 0x040fe200078e18ff */
[C---:B------:R-:W-:Y:S01]  /*0900*/  IMAD R23, R14.reuse, 0x8, R23 ;  /* 0x000000080e177824 */ /* 0x040fe200078e0217 */
[C---:B------:R-:W-:Y:S02]  /*0910*/  LEA R10, R14.reuse, R10, 0x3 ;  /* 0x0000000a0e0a7211 */ /* 0x040fe400078e18ff */
[C---:B------:R-:W-:Y:S02]  /*0920*/  LEA R11, R14.reuse, R11, 0x3 ;  /* 0x0000000b0e0b7211 */ /* 0x040fe400078e18ff */
[----:B------:R-:W-:-:S02]  /*0930*/  LEA R22, R14, R22, 0x3 ;  /* 0x000000160e167211 */ /* 0x000fc400078e18ff */
[----:B------:R-:W-:Y:S02]  /*0940*/  IADD3 R6, PT, PT, R6, 0x8, RZ ;  /* 0x0000000806067810 */ /* 0x000fe40007ffe0ff */
[----:B------:R-:W-:Y:S01]  /*0950*/  @P6 IADD3 R3, PT, PT, R3, 0x1, RZ ;  /* 0x0000000103036810 */ /* 0x000fe20007ffe0ff */
[----:B----4-:R-:W-:Y:S01]  /*0960*/  @P1 FADD R0, R0, R21 ;  /* 0x0000001500001221 */ /* 0x010fe20000000000 */
[----:B-----5:R-:W-:Y:S01]  /*0970*/  @P1 FADD R4, R4, R25 ;  /* 0x0000001904041221 */ /* 0x020fe20000000000 */
[----:B--2---:R-:W-:Y:S02]  /*0980*/  @P1 FADD R2, R2, R27 ;  /* 0x0000001b02021221 */ /* 0x004fe40000000000 */
[----:B------:R-:W-:Y:S01]  /*0990*/  @P0 FADD R0, R0, R20 ;  /* 0x0000001400000221 */ /* 0x000fe20000000000 */
[----:B---3--:R-:W-:Y:S01]  /*09a0*/  @P0 FADD R4, R4, R29 ;  /* 0x0000001d04040221 */ /* 0x008fe20000000000 */
[----:B------:R-:W-:Y:S02]  /*09b0*/  @P0 FADD R2, R2, R26 ;  /* 0x0000001a02020221 */ /* 0x000fe40000000000 */
[----:B------:R-:W-:Y:S01]  /*09c0*/  @P6 FADD R0, R0, R28 ;  /* 0x0000001c00006221 */ /* 0x000fe20000000000 */
[----:B------:R-:W-:Y:S01]  /*09d0*/  @P6 FADD R4, R4, R15 ;  /* 0x0000000f04046221 */ /* 0x000fe20000000000 */
[----:B------:R-:W-:Y:S01]  /*09e0*/  @P6 FADD R2, R2, R19 ;  /* 0x0000001302026221 */ /* 0x000fe20000000000 */
[----:B------:R-:W-:Y:S06]  /*09f0*/  BRA.U UP1, `(.L_x_2) ;  /* 0xfffffff901647547 */ /* 0x000fec000b83ffff */
.L_x_1:
[----:B------:R-:W-:Y:S05]  /*0a00*/  BRA.U !UP0, `(.L_x_3) ;  /* 0x0000000508e47547 */ /* 0x000fea000b800000 */
[----:B------:R-:W1:Y:S01]  /*0a10*/  LDCU UR5, c[0x0][0x388] ;  /* 0x00007100ff0577ac */ /* 0x000e620008000800 */
[----:B------:R-:W-:Y:S02]  /*0a20*/  UISETP.GE.U32.AND UP0, UPT, UR6, 0x4, UPT ;  /* 0x000000040600788c */ /* 0x000fe4000bf06070 */
[----:B-1----:R-:W-:-:S04]  /*0a30*/  ULOP3.LUT UR7, UR5, 0x3, URZ, 0xc0, !UPT ;  /* 0x0000000305077892 */ /* 0x002fc8000f8ec0ff */
[----:B------:R-:W-:-:S03]  /*0a40*/  UISETP.NE.AND UP1, UPT, UR7, URZ, UPT ;  /* 0x000000ff0700728c */ /* 0x000fc6000bf25270 */
[----:B------:R-:W-:Y:S08]  /*0a50*/  BRA.U !UP0, `(.L_x_4) ;  /* 0x0000000108ec7547 */ /* 0x000ff0000b800000 */
[----:B------:R-:W1:Y:S01]  /*0a60*/  LDCU.64 UR10, c[0x0][0x398] ;  /* 0x00007300ff0a77ac */ /* 0x000e620008000a00 */
[----:B------:R-:W-:-:S05]  /*0a70*/  VIADD R17, R5, UR4 ;  /* 0x0000000405117c36 */ /* 0x000fca0008000000 */
[----:B-1----:R-:W-:-:S04]  /*0a80*/  IADD3 R6, P0, PT, R17, UR10, RZ ;  /* 0x0000000a11067c10 */ /* 0x002fc8000ff1e0ff */
[----:B------:R-:W-:-:S05]  /*0a90*/  LEA.HI.X.SX32 R7, R17, UR11, 0x1, P0 ;  /* 0x0000000b11077c11 */ /* 0x000fca00080f0eff */
[----:B------:R-:W2:Y:S04]  /*0aa0*/  LDG.E.U8 R11, desc[UR8][R6.64] ;  /* 0x00000008060b7981 */ /* 0x000ea8000c1e1100 */
[----:B------:R-:W3:Y:S04]  /*0ab0*/  LDG.E.U8 R8, desc[UR8][R6.64+0x1] ;  /* 0x0000010806087981 */ /* 0x000ee8000c1e1100 */
[----:B------:R-:W4:Y:S04]  /*0ac0*/  LDG.E.U8 R9, desc[UR8][R6.64+0x2] ;  /* 0x0000020806097981 */ /* 0x000f28000c1e1100 */
[----:B------:R-:W5:Y:S01]  /*0ad0*/  LDG.E.U8 R10, desc[UR8][R6.64+0x3] ;  /* 0x00000308060a7981 */ /* 0x000f62000c1e1100 */
[----:B--2---:R-:W-:-:S02]  /*0ae0*/  ISETP.NE.AND P0, PT, R11, RZ, PT ;  /* 0x000000ff0b00720c */ /* 0x004fc40003f05270 */
[----:B---3--:R-:W-:Y:S02]  /*0af0*/  ISETP.NE.AND P1, PT, R8, RZ, PT ;  /* 0x000000ff0800720c */ /* 0x008fe40003f25270 */
[----:B----4-:R-:W-:Y:S02]  /*0b00*/  ISETP.NE.AND P2, PT, R9, RZ, PT ;  /* 0x000000ff0900720c */ /* 0x010fe40003f45270 */
[----:B-----5:R-:W-:-:S07]  /*0b10*/  ISETP.NE.AND P3, PT, R10, RZ, PT ;  /* 0x000000ff0a00720c */ /* 0x020fce0003f65270 */
[----:B------:R-:W1:Y:S08]  /*0b20*/  @P0 LDC R18, c[0x0][0x38c] ;  /* 0x0000e300ff120b82 */ /* 0x000e700000000800 */
[----:B------:R-:W2:Y:S01]  /*0b30*/  @P1 LDC R20, c[0x0][0x38c] ;  /* 0x0000e300ff141b82 */ /* 0x000ea20000000800 */
[----:B------:R-:W-:-:S07]  /*0b40*/  @P3 IADD3 R25, PT, PT, R17, 0x3, RZ ;  /* 0x0000000311193810 */ /* 0x000fce0007ffe0ff */
[----:B------:R-:W3:Y:S08]  /*0b50*/  @P0 LDC.64 R10, c[0x0][0x390] ;  /* 0x0000e400ff0a0b82 */ /* 0x000ef00000000a00 */
[----:B------:R-:W4:Y:S01]  /*0b60*/  @P2 LDC R23, c[0x0][0x38c] ;  /* 0x0000e300ff172b82 */ /* 0x000f220000000800 */
[C---:B-1----:R-:W-:Y:S01]  /*0b70*/  @P0 IMAD R19, R17.reuse, R18, RZ ;  /* 0x0000001211130224 */ /* 0x042fe200078e02ff */
[----:B------:R-:W-:-:S06]  /*0b80*/  @P2 IADD3 R18, PT, PT, R17, 0x2, RZ ;  /* 0x0000000211122810 */ /* 0x000fcc0007ffe0ff */
[----:B------:R-:W1:Y:S01]  /*0b90*/  @P1 LDC.64 R14, c[0x0][0x390] ;  /* 0x0000e400ff0e1b82 */ /* 0x000e620000000a00 */
[----:B--2---:R-:W-:-:S07]  /*0ba0*/  @P1 IMAD R21, R17, R20, R20 ;  /* 0x0000001411151224 */ /* 0x004fce00078e0214 */
[----:B------:R-:W2:Y:S01]  /*0bb0*/  @P3 LDC R16, c[0x0][0x38c] ;  /* 0x0000e300ff103b82 */ /* 0x000ea20000000800 */
[----:B---3--:R-:W-:-:S05]  /*0bc0*/  @P0 IMAD.WIDE R10, R19, 0x4, R10 ;  /* 0x00000004130a0825 */ /* 0x008fca00078e020a */
[----:B------:R-:W3:Y:S02]  /*0bd0*/  @P0 LDG.E R17, desc[UR8][R10.64] ;  /* 0x000000080a110981 */ /* 0x000ee4000c1e1900 */
[----:B------:R-:W5:Y:S01]  /*0be0*/  @P2 LDC.64 R8, c[0x0][0x390] ;  /* 0x0000e400ff082b82 */ /* 0x000f620000000a00 */
[----:B----4-:R-:W-:Y:S01]  /*0bf0*/  @P2 IMAD R23, R18, R23, RZ ;  /* 0x0000001712172224 */ /* 0x010fe200078e02ff */
[----:B------:R-:W4:Y:S06]  /*0c00*/  @P0 LDG.E R19, desc[UR8][R10.64+0x4] ;  /* 0x000004080a130981 */ /* 0x000f2c000c1e1900 */
[----:B------:R-:W0:Y:S01]  /*0c10*/  @P3 LDC.64 R6, c[0x0][0x390] ;  /* 0x0000e400ff063b82 */ /* 0x000e220000000a00 */
[----:B-1----:R-:W-:-:S02]  /*0c20*/  @P1 IMAD.WIDE R14, R21, 0x4, R14 ;  /* 0x00000004150e1825 */ /* 0x002fc400078e020e */
[----:B------:R-:W4:Y:S04]  /*0c30*/  @P0 LDG.E R21, desc[UR8][R10.64+0x8] ;  /* 0x000008080a150981 */ /* 0x000f28000c1e1900 */
[----:B------:R-:W4:Y:S01]  /*0c40*/  @P1 LDG.E R27, desc[UR8][R14.64+0x8] ;  /* 0x000008080e1b1981 */ /* 0x000f22000c1e1900 */
[----:B--2---:R-:W-:-:S03]  /*0c50*/  @P3 IMAD R16, R25, R16, RZ ;  /* 0x0000001019103224 */ /* 0x004fc600078e02ff */
[----:B------:R-:W2:Y:S01]  /*0c60*/  @P1 LDG.E R25, desc[UR8][R14.64+0x4] ;  /* 0x000004080e191981 */ /* 0x000ea2000c1e1900 */
[----:B-----5:R-:W-:-:S03]  /*0c70*/  @P2 IMAD.WIDE R8, R23, 0x4, R8 ;  /* 0x0000000417082825 */ /* 0x020fc600078e0208 */
[----:B------:R-:W5:Y:S04]  /*0c80*/  @P1 LDG.E R23, desc[UR8][R14.64] ;  /* 0x000000080e171981 */ /* 0x000f68000c1e1900 */
[----:B------:R-:W5:Y:S01]  /*0c90*/  @P2 LDG.E R29, desc[UR8][R8.64] ;  /* 0x00000008081d2981 */ /* 0x000f62000c1e1900 */
[----:B0-----:R-:W-:-:S03]  /*0ca0*/  @P3 IMAD.WIDE R6, R16, 0x4, R6 ;  /* 0x0000000410063825 */ /* 0x001fc600078e0206 */
[----:B------:R-:W5:Y:S04]  /*0cb0*/  @P2 LDG.E R16, desc[UR8][R8.64+0x4] ;  /* 0x0000040808102981 */ /* 0x000f68000c1e1900 */
[----:B------:R-:W5:Y:S04]  /*0cc0*/  @P2 LDG.E R18, desc[UR8][R8.64+0x8] ;  /* 0x0000080808122981 */ /* 0x000f68000c1e1900 */
[----:B------:R-:W5:Y:S04]  /*0cd0*/  @P3 LDG.E R20, desc[UR8][R6.64] ;  /* 0x0000000806143981 */ /* 0x000f68000c1e1900 */
[----:B------:R-:W5:Y:S04]  /*0ce0*/  @P3 LDG.E R11, desc[UR8][R6.64+0x4] ;  /* 0x00000408060b3981 */ /* 0x000f68000c1e1900 */
[----:B------:R-:W5:Y:S01]  /*0cf0*/  @P3 LDG.E R10, desc[UR8][R6.64+0x8] ;  /* 0x00000808060a3981 */ /* 0x000f62000c1e1900 */
[----:B------:R-:W-:-:S05]  /*0d00*/  @P0 IADD3 R3, PT, PT, R3, 0x1, RZ ;  /* 0x0000000103030810 */ /* 0x000fca0007ffe0ff */
[----:B------:R-:W-:-:S05]  /*0d10*/  @P1 VIADD R3, R3, 0x1 ;  /* 0x0000000103031836 */ /* 0x000fca0000000000 */
[----:B------:R-:W-:Y:S01]  /*0d20*/  @P2 IADD3 R3, PT, PT, R3, 0x1, RZ ;  /* 0x0000000103032810 */ /* 0x000fe20007ffe0ff */
[----:B------:R-:W-:-:S03]  /*0d30*/  UIADD3 UR4, UPT, UPT, UR4, 0x4, URZ ;  /* 0x0000000404047890 */ /* 0x000fc6000fffe0ff */
[----:B------:R-:W-:Y:S01]  /*0d40*/  @P3 IADD3 R3, PT, PT, R3, 0x1, RZ ;  /* 0x0000000103033810 */ /* 0x000fe20007ffe0ff */
[----:B---3--:R-:W-:Y:S01]  /*0d50*/  @P0 FADD R0, R0, R17 ;  /* 0x0000001100000221 */ /* 0x008fe20000000000 */
[----:B----4-:R-:W-:Y:S01]  /*0d60*/  @P0 FADD R4, R4, R19 ;  /* 0x0000001304040221 */ /* 0x010fe20000000000 */
[----:B------:R-:W-:-:S04]  /*0d70*/  @P0 FADD R2, R2, R21 ;  /* 0x0000001502020221 */ /* 0x000fc80000000000 */
[----:B------:R-:W-:Y:S01]  /*0d80*/  @P1 FADD R2, R2, R27 ;  /* 0x0000001b02021221 */ /* 0x000fe20000000000 */
[----:B--2---:R-:W-:Y:S01]  /*0d90*/  @P1 FADD R4, R4, R25 ;  /* 0x0000001904041221 */ /* 0x004fe20000000000 */
[----:B-----5:R-:W-:-:S04]  /*0da0*/  @P1 FADD R0, R0, R23 ;  /* 0x0000001700001221 */ /* 0x020fc80000000000 */
[----:B------:R-:W-:Y:S01]  /*0db0*/  @P2 FADD R0, R0, R29 ;  /* 0x0000001d00002221 */ /* 0x000fe20000000000 */
[----:B------:R-:W-:Y:S01]  /*0dc0*/  @P2 FADD R4, R4, R16 ;  /* 0x0000001004042221 */ /* 0x000fe20000000000 */
[----:B------:R-:W-:Y:S02]  /*0dd0*/  @P2 FADD R2, R2, R18 ;  /* 0x0000001202022221 */ /* 0x000fe40000000000 */
[----:B------:R-:W-:Y:S01]  /*0de0*/  @P3 FADD R0, R0, R20 ;  /* 0x0000001400003221 */ /* 0x000fe20000000000 */
[----:B------:R-:W-:Y:S01]  /*0df0*/  @P3 FADD R4, R4, R11 ;  /* 0x0000000b04043221 */ /* 0x000fe20000000000 */
[----:B------:R-:W-:-:S07]  /*0e00*/  @P3 FADD R2, R2, R10 ;  /* 0x0000000a02023221 */ /* 0x000fce0000000000 */
.L_x_4:
[----:B------:R-:W-:Y:S05]  /*0e10*/  BRA.U !UP1, `(.L_x_3) ;  /* 0x0000000109e07547 */ /* 0x000fea000b800000 */
[----:B------:R-:W-:Y:S02]  /*0e20*/  UISETP.NE.AND UP0, UPT, UR7, 0x1, UPT ;  /* 0x000000010700788c */ /* 0x000fe4000bf05270 */
[----:B------:R-:W-:-:S04]  /*0e30*/  ULOP3.LUT UR5, UR5, 0x1, URZ, 0xc0, !UPT ;  /* 0x0000000105057892 */ /* 0x000fc8000f8ec0ff */
[----:B------:R-:W-:-:S03]  /*0e40*/  UISETP.NE.U32.AND UP1, UPT, UR5, 0x1, UPT ;  /* 0x000000010500788c */ /* 0x000fc6000bf25070 */
[----:B------:R-:W-:Y:S08]  /*0e50*/  BRA.U !UP0, `(.L_x_5) ;  /* 0x00000001087c7547 */ /* 0x000ff0000b800000 */
[----:B------:R-:W1:Y:S01]  /*0e60*/  LDCU.64 UR6, c[0x0][0x398] ;  /* 0x00007300ff0677ac */ /* 0x000e620008000a00 */
[----:B------:R-:W-:-:S04]  /*0e70*/  IADD3 R17, PT, PT, R5, UR4, RZ ;  /* 0x0000000405117c10 */ /* 0x000fc8000fffe0ff */
[----:B-1----:R-:W-:-:S04]  /*0e80*/  IADD3 R10, P0, PT, R17, UR6, RZ ;  /* 0x00000006110a7c10 */ /* 0x002fc8000ff1e0ff */
[----:B------:R-:W-:-:S05]  /*0e90*/  LEA.HI.X.SX32 R11, R17, UR7, 0x1, P0 ;  /* 0x00000007110b7c11 */ /* 0x000fca00080f0eff */
[----:B------:R-:W2:Y:S04]  /*0ea0*/  LDG.E.U8 R7, desc[UR8][R10.64] ;  /* 0x000000080a077981 */ /* 0x000ea8000c1e1100 */
[----:B------:R-:W3:Y:S01]  /*0eb0*/  LDG.E.U8 R6, desc[UR8][R10.64+0x1] ;  /* 0x000001080a067981 */ /* 0x000ee2000c1e1100 */
[----:B--2---:R-:W-:Y:S02]  /*0ec0*/  ISETP.NE.AND P0, PT, R7, RZ, PT ;  /* 0x000000ff0700720c */ /* 0x004fe40003f05270 */
[----:B---3--:R-:W-:-:S11]  /*0ed0*/  ISETP.NE.AND P1, PT, R6, RZ, PT ;  /* 0x000000ff0600720c */ /* 0x008fd60003f25270 */
[----:B------:R-:W1:Y:S08]  /*0ee0*/  @P0 LDC R14, c[0x0][0x38c] ;  /* 0x0000e300ff0e0b82 */ /* 0x000e700000000800 */
[----:B------:R-:W2:Y:S08]  /*0ef0*/  @P1 LDC R16, c[0x0][0x38c] ;  /* 0x0000e300ff101b82 */ /* 0x000eb00000000800 */
[----:B------:R-:W3:Y:S08]  /*0f00*/  @P0 LDC.64 R6, c[0x0][0x390] ;  /* 0x0000e400ff060b82 */ /* 0x000ef00000000a00 */
[----:B------:R-:W4:Y:S01]  /*0f10*/  @P1 LDC.64 R8, c[0x0][0x390] ;  /* 0x0000e400ff081b82 */ /* 0x000f220000000a00 */
[----:B-1----:R-:W-:-:S02]  /*0f20*/  @P0 IMAD R15, R17, R14, RZ ;  /* 0x0000000e110f0224 */ /* 0x002fc400078e02ff */
[----:B--2---:R-:W-:Y:S02]  /*0f30*/  @P1 IMAD R17, R17, R16, R16 ;  /* 0x0000001011111224 */ /* 0x004fe400078e0210 */
[----:B---3--:R-:W-:-:S05]  /*0f40*/  @P0 IMAD.WIDE R6, R15, 0x4, R6 ;  /* 0x000000040f060825 */ /* 0x008fca00078e0206 */
[----:B------:R-:W2:Y:S01]  /*0f50*/  @P0 LDG.E R11, desc[UR8][R6.64] ;  /* 0x00000008060b0981 */ /* 0x000ea2000c1e1900 */
[----:B----4-:R-:W-:-:S03]  /*0f60*/  @P1 IMAD.WIDE R8, R17, 0x4, R8 ;  /* 0x0000000411081825 */ /* 0x010fc600078e0208 */
[----:B------:R-:W3:Y:S04]  /*0f70*/  @P0 LDG.E R15, desc[UR8][R6.64+0x4] ;  /* 0x00000408060f0981 */ /* 0x000ee8000c1e1900 */
[----:B------:R-:W4:Y:S04]  /*0f80*/  @P0 LDG.E R17, desc[UR8][R6.64+0x8] ;  /* 0x0000080806110981 */ /* 0x000f28000c1e1900 */
[----:B------:R-:W5:Y:S04]  /*0f90*/  @P1 LDG.E R19, desc[UR8][R8.64] ;  /* 0x0000000808131981 */ /* 0x000f68000c1e1900 */
[----:B------:R-:W5:Y:S04]  /*0fa0*/  @P1 LDG.E R21, desc[UR8][R8.64+0x4] ;  /* 0x0000040808151981 */ /* 0x000f68000c1e1900 */
[----:B------:R-:W5:Y:S01]  /*0fb0*/  @P1 LDG.E R23, desc[UR8][R8.64+0x8] ;  /* 0x0000080808171981 */ /* 0x000f62000c1e1900 */
[----:B------:R-:W-:Y:S01]  /*0fc0*/  @P0 VIADD R3, R3, 0x1 ;  /* 0x0000000103030836 */ /* 0x000fe20000000000 */
[----:B------:R-:W-:-:S04]  /*0fd0*/  UIADD3 UR4, UPT, UPT, UR4, 0x2, URZ ;  /* 0x0000000204047890 */ /* 0x000fc8000fffe0ff */
[----:B------:R-:W-:Y:S01]  /*0fe0*/  @P1 IADD3 R3, PT, PT, R3, 0x1, RZ ;  /* 0x0000000103031810 */ /* 0x000fe20007ffe0ff */
[----:B--2---:R-:W-:Y:S01]  /*0ff0*/  @P0 FADD R0, R0, R11 ;  /* 0x0000000b00000221 */ /* 0x004fe20000000000 */
[----:B---3--:R-:W-:Y:S01]  /*1000*/  @P0 FADD R4, R4, R15 ;  /* 0x0000000f04040221 */ /* 0x008fe20000000000 */
[----:B----4-:R-:W-:Y:S02]  /*1010*/  @P0 FADD R2, R2, R17 ;  /* 0x0000001102020221 */ /* 0x010fe40000000000 */
[----:B-----5:R-:W-:Y:S01]  /*1020*/  @P1 FADD R0, R0, R19 ;  /* 0x0000001300001221 */ /* 0x020fe20000000000 */
[----:B------:R-:W-:Y:S01]  /*1030*/  @P1 FADD R4, R4, R21 ;  /* 0x0000001504041221 */ /* 0x000fe20000000000 */
[----:B------:R-:W-:-:S07]  /*1040*/  @P1 FADD R2, R2, R23 ;  /* 0x0000001702021221 */ /* 0x000fce0000000000 */
.L_x_5:
[----:B------:R-:W-:Y:S05]  /*1050*/  BRA.U UP1, `(.L_x_3) ;  /* 0x0000000101507547 */ /* 0x000fea000b800000 */
[----:B------:R-:W1:Y:S01]  /*1060*/  LDCU.64 UR6, c[0x0][0x398] ;  /* 0x00007300ff0677ac */ /* 0x000e620008000a00 */
[----:B------:R-:W-:-:S04]  /*1070*/  IADD3 R5, PT, PT, R5, UR4, RZ ;  /* 0x0000000405057c10 */ /* 0x000fc8000fffe0ff */
[----:B-1----:R-:W-:-:S04]  /*1080*/  IADD3 R6, P0, PT, R5, UR6, RZ ;  /* 0x0000000605067c10 */ /* 0x002fc8000ff1e0ff */
[----:B------:R-:W-:-:S05]  /*1090*/  LEA.HI.X.SX32 R7, R5, UR7, 0x1, P0 ;  /* 0x0000000705077c11 */ /* 0x000fca00080f0eff */
[----:B------:R-:W2:Y:S01]  /*10a0*/  LDG.E.U8 R6, desc[UR8][R6.64] ;  /* 0x0000000806067981 */ /* 0x000ea2000c1e1100 */
[----:B------:R-:W-:Y:S01]  /*10b0*/  BSSY.RECONVERGENT B0, `(.L_x_3) ;  /* 0x000000e000007945 */ /* 0x000fe20003800200 */
[----:B--2---:R-:W-:-:S13]  /*10c0*/  ISETP.NE.AND P0, PT, R6, RZ, PT ;  /* 0x000000ff0600720c */ /* 0x004fda0003f05270 */
[----:B------:R-:W-:Y:S05]  /*10d0*/  @!P0 BRA `(.L_x_6) ;  /* 0x00000000002c8947 */ /* 0x000fea0003800000 */
[----:B------:R-:W1:Y:S01]  /*10e0*/  LDC.64 R6, c[0x0][0x390] ;  /* 0x0000e400ff067b82 */ /* 0x000e620000000a00 */
[----:B------:R-:W2:Y:S02]  /*10f0*/  LDCU UR4, c[0x0][0x38c] ;  /* 0x00007180ff0477ac */ /* 0x000ea40008000800 */
[----:B--2---:R-:W-:-:S04]  /*1100*/  IMAD R5, R5, UR4, RZ ;  /* 0x0000000405057c24 */ /* 0x004fc8000f8e02ff */
[----:B-1----:R-:W-:-:S05]  /*1110*/  IMAD.WIDE R6, R5, 0x4, R6 ;  /* 0x0000000405067825 */ /* 0x002fca00078e0206 */
[----:B------:R-:W2:Y:S04]  /*1120*/  LDG.E R5, desc[UR8][R6.64] ;  /* 0x0000000806057981 */ /* 0x000ea8000c1e1900 */
[----:B------:R-:W3:Y:S04]  /*1130*/  LDG.E R9, desc[UR8][R6.64+0x4] ;  /* 0x0000040806097981 */ /* 0x000ee8000c1e1900 */
[----:B------:R-:W4:Y:S01]  /*1140*/  LDG.E R11, desc[UR8][R6.64+0x8] ;  /* 0x00000808060b7981 */ /* 0x000f22000c1e1900 */
[----:B------:R-:W-:Y:S01]  /*1150*/  IADD3 R3, PT, PT, R3, 0x1, RZ ;  /* 0x0000000103037810 */ /* 0x000fe20007ffe0ff */
[----:B--2---:R-:W-:Y:S01]  /*1160*/  FADD R0, R0, R5 ;  /* 0x0000000500007221 */ /* 0x004fe20000000000 */
[----:B---3--:R-:W-:Y:S01]  /*1170*/  FADD R4, R4, R9 ;  /* 0x0000000904047221 */ /* 0x008fe20000000000 */
[----:B----4-:R-:W-:-:S07]  /*1180*/  FADD R2, R2, R11 ;  /* 0x0000000b02027221 */ /* 0x010fce0000000000 */
.L_x_6:
[----:B------:R-:W-:Y:S05]  /*1190*/  BSYNC.RECONVERGENT B0 ;  /* 0x0000000000007941 */ /* 0x000fea0003800200 */
.L_x_3:
[----:B------:R-:W-:-:S07]  /*11a0*/  I2FP.F32.S32 R5, R3 ;  /* 0x0000000300057245 */ /* 0x000fce0000201400 */
.L_x_0:
[----:B------:R-:W-:Y:S01]  /*11b0*/  FMNMX R5, R5, 1, !PT ;  /* 0x3f80000005057809 */ /* 0x000fe20007800000 */
[----:B------:R-:W-:Y:S03]  /*11c0*/  BSSY.RECONVERGENT B0, `(.L_x_7) ;  /* 0x000000d000007945 */ /* 0x000fe60003800200 */
[----:B------:R-:W1:Y:S08]  /*11d0*/  MUFU.RCP R6, R5 ;  /* 0x0000000500067308 */ /* 0x000e700000001000 */
[----:B------:R-:W2:Y:S01]  /*11e0*/  FCHK P0, R0, R5 ;  /* 0x0000000500007302 */ /* 0x000ea20000000000 */
[----:B-1----:R-:W-:-:S04]  /*11f0*/  FFMA R3, -R5, R6, 1 ;  /* 0x3f80000005037423 */ /* 0x002fc80000000106 */
[----:B------:R-:W-:-:S04]  /*1200*/  FFMA R3, R6, R3, R6 ;  /* 0x0000000306037223 */ /* 0x000fc80000000006 */
[----:B------:R-:W-:-:S04]  /*1210*/  FFMA R6, R3, R0, RZ ;  /* 0x0000000003067223 */ /* 0x000fc800000000ff */
[----:B------:R-:W-:-:S04]  /*1220*/  FFMA R7, -R5, R6, R0 ;  /* 0x0000000605077223 */ /* 0x000fc80000000100 */
[----:B------:R-:W-:Y:S01]  /*1230*/  FFMA R7, R3, R7, R6 ;  /* 0x0000000703077223 */ /* 0x000fe20000000006 */
[----:B--2---:R-:W-:Y:S06]  /*1240*/  @!P0 BRA `(.L_x_8) ;  /* 0x0000000000108947 */ /* 0x004fec0003800000 */
[----:B------:R-:W-:Y:S01]  /*1250*/  IMAD.MOV.U32 R3, RZ, RZ, R5 ;  /* 0x000000ffff037224 */ /* 0x000fe200078e0005 */
[----:B------:R-:W-:-:S07]  /*1260*/  MOV R6, 0x1280 ;  /* 0x0000128000067802 */ /* 0x000fce0000000f00 */
[----:B0-----:R-:W-:Y:S05]  /*1270*/  CALL.REL.NOINC `($__internal_0_$__cuda_sm3x_div_rn_noftz_f32_slowpath) ;  /* 0x0000000000907944 */ /* 0x001fea0003c00000 */
[----:B------:R-:W-:-:S07]  /*1280*/  MOV R7, R0 ;  /* 0x0000000000077202 */ /* 0x000fce0000000f00 */
.L_x_8:
[----:B------:R-:W-:Y:S05]  /*1290*/  BSYNC.RECONVERGENT B0 ;  /* 0x0000000000007941 */ /* 0x000fea0003800200 */
.L_x_7:
[----:B------:R-:W1:Y:S01]  /*12a0*/  MUFU.RCP R0, R5 ;  /* 0x0000000500007308 */ /* 0x000e620000001000 */
[----:B------:R2:W-:Y:S01]  /*12b0*/  STG.E desc[UR8][R12.64], R7 ;  /* 0x000000070c007986 */ /* 0x0005e2000c101908 */
[----:B------:R-:W-:Y:S06]  /*12c0*/  BSSY.RECONVERGENT B0, `(.L_x_9) ;  /* 0x000000d000007945 */ /* 0x000fec0003800200 */
[----:B------:R-:W3:Y:S01]  /*12d0*/  FCHK P0, R4, R5 ;  /* 0x0000000504007302 */ /* 0x000ee20000000000 */
[----:B-1----:R-:W-:-:S04]  /*12e0*/  FFMA R3, -R5, R0, 1 ;  /* 0x3f80000005037423 */ /* 0x002fc80000000100 */
[----:B------:R-:W-:-:S04]  /*12f0*/  FFMA R3, R0, R3, R0 ;  /* 0x0000000300037223 */ /* 0x000fc80000000000 */
[----:B------:R-:W-:-:S04]  /*1300*/  FFMA R0, R3, R4, RZ ;  /* 0x0000000403007223 */ /* 0x000fc800000000ff */
[----:B------:R-:W-:-:S04]  /*1310*/  FFMA R9, -R5, R0, R4 ;  /* 0x0000000005097223 */ /* 0x000fc80000000104 */
[----:B------:R-:W-:Y:S01]  /*1320*/  FFMA R9, R3, R9, R0 ;  /* 0x0000000903097223 */ /* 0x000fe20000000000 */
[----:B--23--:R-:W-:Y:S06]  /*1330*/  @!P0 BRA `(.L_x_10) ;  /* 0x0000000000148947 */ /* 0x00cfec0003800000 */
[----:B------:R-:W-:Y:S02]  /*1340*/  MOV R0, R4 ;  /* 0x0000000400007202 */ /* 0x000fe40000000f00 */
[----:B------:R-:W-:Y:S02]  /*1350*/  MOV R3, R5 ;  /* 0x0000000500037202 */ /* 0x000fe40000000f00 */
[----:B------:R-:W-:-:S07]  /*1360*/  MOV R6, 0x1380 ;  /* 0x0000138000067802 */ /* 0x000fce0000000f00 */
[----:B0-----:R-:W-:Y:S05]  /*1370*/  CALL.REL.NOINC `($__internal_0_$__cuda_sm3x_div_rn_noftz_f32_slowpath) ;  /* 0x0000000000507944 */ /* 0x001fea0003c00000 */
[----:B------:R-:W-:-:S07]  /*1380*/  IMAD.MOV.U32 R9, RZ, RZ, R0 ;  /* 0x000000ffff097224 */ /* 0x000fce00078e0000 */
.L_x_10:
[----:B------:R-:W-:Y:S05]  /*1390*/  BSYNC.RECONVERGENT B0 ;  /* 0x0000000000007941 */ /* 0x000fea0003800200 */
.L_x_9:
        /* <DEDUP_REMOVED lines=14> */
[----:B------:R-:W-:-:S07]  /*1480*/  MOV R3, R0 ;  /* 0x0000000000037202 */ /* 0x000fce0000000f00 */
.L_x_12:
[----:B------:R-:W-:Y:S05]  /*1490*/  BSYNC.RECONVERGENT B0 ;  /* 0x0000000000007941 */ /* 0x000fea0003800200 */
.L_x_11:
[----:B------:R-:W-:Y:S01]  /*14a0*/  STG.E desc[UR8][R12.64+0x8], R3 ;  /* 0x000008030c007986 */ /* 0x000fe2000c101908 */
[----:B------:R-:W-:Y:S05]  /*14b0*/  EXIT ;  /* 0x000000000000794d */ /* 0x000fea0003800000 */
        .weak           $__internal_0_$__cuda_sm3x_div_rn_noftz_f32_slowpath
        .type           $__internal_0_$__cuda_sm3x_div_rn_noftz_f32_slowpath,@function
        .size           $__internal_0_$__cuda_sm3x_div_rn_noftz_f32_slowpath,(.L_x_25 - $__internal_0_$__cuda_sm3x_div_rn_noftz_f32_slowpath)
$__internal_0_$__cuda_sm3x_div_rn_noftz_f32_slowpath:
[----:B------:R-:W-:Y:S01]  /*14c0*/  SHF.R.U32.HI R8, RZ, 0x17, R3 ;  /* 0x00000017ff087819 */ /* 0x000fe20000011603 */
[----:B------:R-:W-:Y:S01]  /*14d0*/  BSSY.RECONVERGENT B1, `(.L_x_13) ;  /* 0x0000062000017945 */ /* 0x000fe20003800200 */
[----:B------:R-:W-:Y:S02]  /*14e0*/  SHF.R.U32.HI R7, RZ, 0x17, R0 ;  /* 0x00000017ff077819 */ /* 0x000fe40000011600 */
[----:B------:R-:W-:Y:S02]  /*14f0*/  LOP3.LUT R14, R8, 0xff, RZ, 0xc0, !PT ;  /* 0x000000ff080e7812 */ /* 0x000fe400078ec0ff */
[----:B------:R-:W-:-:S03]  /*1500*/  LOP3.LUT R10, R7, 0xff, RZ, 0xc0, !PT ;  /* 0x000000ff070a7812 */ /* 0x000fc600078ec0ff */
[----:B------:R-:W-:Y:S01]  /*1510*/  VIADD R9, R14, 0xffffffff ;  /* 0xffffffff0e097836 */ /* 0x000fe20000000000 */
[----:B------:R-:W-:-:S04]  /*1520*/  IADD3 R8, PT, PT, R10, -0x1, RZ ;  /* 0xffffffff0a087810 */ /* 0x000fc80007ffe0ff */
[----:B------:R-:W-:-:S04]  /*1530*/  ISETP.GT.U32.AND P0, PT, R9, 0xfd, PT ;  /* 0x000000fd0900780c */ /* 0x000fc80003f04070 */
[----:B------:R-:W-:-:S13]  /*1540*/  ISETP.GT.U32.OR P0, PT, R8, 0xfd, P0 ;  /* 0x000000fd0800780c */ /* 0x000fda0000704470 */
[----:B------:R-:W-:Y:S01]  /*1550*/  @!P0 MOV R7, RZ ;  /* 0x000000ff00078202 */ /* 0x000fe20000000f00 */
[----:B------:R-:W-:Y:S06]  /*1560*/  @!P0 BRA `(.L_x_14) ;  /* 0x00000000005c8947 */ /* 0x000fec0003800000 */
[----:B------:R-:W-:Y:S02]  /*1570*/  FSETP.GTU.FTZ.AND P0, PT, |R0|, +INF , PT ;  /* 0x7f8000000000780b */ /* 0x000fe40003f1c200 */
[----:B------:R-:W-:-:S04]  /*1580*/  FSETP.GTU.FTZ.AND P1, PT, |R3|, +INF , PT ;  /* 0x7f8000000300780b */ /* 0x000fc80003f3c200 */
[----:B------:R-:W-:-:S13]  /*1590*/  PLOP3.LUT P0, PT, P0, P1, PT, 0xf8, 0x8f ;  /* 0x00000000008f781c */ /* 0x000fda0000703f70 */
[----:B------:R-:W-:Y:S05]  /*15a0*/  @P0 BRA `(.L_x_15) ;  /* 0x00000004004c0947 */ /* 0x000fea0003800000 */
[----:B------:R-:W-:-:S13]  /*15b0*/  LOP3.LUT P0, RZ, R3, 0x7fffffff, R0, 0xc8, !PT ;  /* 0x7fffffff03ff7812 */ /* 0x000fda000780c800 */
[----:B------:R-:W-:Y:S05]  /*15c0*/  @!P0 BRA `(.L_x_16) ;  /* 0x00000004003c8947 */ /* 0x000fea0003800000 */
[C---:B------:R-:W-:Y:S02]  /*15d0*/  FSETP.NEU.FTZ.AND P0, PT, |R0|.reuse, +INF , PT ;  /* 0x7f8000000000780b */ /* 0x040fe40003f1d200 */
[----:B------:R-:W-:Y:S02]  /*15e0*/  FSETP.NEU.FTZ.AND P2, PT, |R3|, +INF , PT ;  /* 0x7f8000000300780b */ /* 0x000fe40003f5d200 */
[----:B------:R-:W-:-:S11]  /*15f0*/  FSETP.NEU.FTZ.AND P1, PT, |R0|, +INF , PT ;  /* 0x7f8000000000780b */ /* 0x000fd60003f3d200 */
[----:B------:R-:W-:Y:S05]  /*1600*/  @!P2 BRA !P0, `(.L_x_16) ;  /* 0x00000004002ca947 */ /* 0x000fea0004000000 */
[----:B------:R-:W-:-:S04]  /*1610*/  LOP3.LUT P0, RZ, R0, 0x7fffffff, RZ, 0xc0, !PT ;  /* 0x7fffffff00ff7812 */ /* 0x000fc8000780c0ff */
[----:B------:R-:W-:-:S13]  /*1620*/  PLOP3.LUT P0, PT, P2, P0, PT, 0x2f, 0xf2 ;  /* 0x0000000000f2781c */ /* 0x000fda0001700577 */
[----:B------:R-:W-:Y:S05]  /*1630*/  @P0 BRA `(.L_x_17) ;  /* 0x0000000400180947 */ /* 0x000fea0003800000 */
[----:B------:R-:W-:-:S04]  /*1640*/  LOP3.LUT P0, RZ, R3, 0x7fffffff, RZ, 0xc0, !PT ;  /* 0x7fffffff03ff7812 */ /* 0x000fc8000780c0ff */
[----:B------:R-:W-:-:S13]  /*1650*/  PLOP3.LUT P0, PT, P1, P0, PT, 0x2f, 0xf2 ;  /* 0x0000000000f2781c */ /* 0x000fda0000f00577 */
[----:B------:R-:W-:Y:S05]  /*1660*/  @P0 BRA `(.L_x_18) ;  /* 0x0000000400000947 */ /* 0x000fea0003800000 */
[----:B------:R-:W-:Y:S02]  /*1670*/  ISETP.GE.AND P0, PT, R8, RZ, PT ;  /* 0x000000ff0800720c */ /* 0x000fe40003f06270 */
[----:B------:R-:W-:-:S11]  /*1680*/  ISETP.GE.AND P1, PT, R9, RZ, PT ;  /* 0x000000ff0900720c */ /* 0x000fd60003f26270 */
[----:B------:R-:W-:Y:S01]  /*1690*/  @P0 MOV R7, RZ ;  /* 0x000000ff00070202 */ /* 0x000fe20000000f00 */
[----:B------:R-:W-:Y:S02]  /*16a0*/  @!P0 IMAD.MOV.U32 R7, RZ, RZ, -0x40 ;  /* 0xffffffc0ff078424 */ /* 0x000fe400078e00ff */
[----:B------:R-:W-:Y:S01]  /*16b0*/  @!P0 FFMA R0, R0, 1.84467440737095516160e+19, RZ ;  /* 0x5f80000000008823 */ /* 0x000fe200000000ff */
[----:B------:R-:W-:Y:S02]  /*16c0*/  @!P1 FFMA R3, R3, 1.84467440737095516160e+19, RZ ;  /* 0x5f80000003039823 */ /* 0x000fe400000000ff */
[----:B------:R-:W-:-:S07]  /*16d0*/  @!P1 IADD3 R7, PT, PT, R7, 0x40, RZ ;  /* 0x0000004007079810 */ /* 0x000fce0007ffe0ff */
.L_x_14:
[----:B------:R-:W-:Y:S01]  /*16e0*/  LEA R8, R14, 0xc0800000, 0x17 ;  /* 0xc08000000e087811 */ /* 0x000fe200078eb8ff */
[----:B------:R-:W-:Y:S03]  /*16f0*/  BSSY.RECONVERGENT B2, `(.L_x_19) ;  /* 0x0000036000027945 */ /* 0x000fe60003800200 */
[----:B------:R-:W-:Y:S02]  /*1700*/  IADD3 R8, PT, PT, -R8, R3, RZ ;  /* 0x0000000308087210 */ /* 0x000fe40007ffe1ff */
[----:B------:R-:W-:Y:S02]  /*1710*/  IADD3 R3, PT, PT, R10, -0x7f, RZ ;  /* 0xffffff810a037810 */ /* 0x000fe40007ffe0ff */
[----:B------:R0:W1:Y:S01]  /*1720*/  MUFU.RCP R9, R8 ;  /* 0x0000000800097308 */ /* 0x0000620000001000 */
[----:B------:R-:W-:Y:S02]  /*1730*/  FADD.FTZ R11, -R8, -RZ ;  /* 0x800000ff080b7221 */ /* 0x000fe40000010100 */
[C---:B------:R-:W-:Y:S01]  /*1740*/  IMAD R0, R3.reuse, -0x800000, R0 ;  /* 0xff80000003007824 */ /* 0x040fe200078e0200 */
[----:B0-----:R-:W-:-:S05]  /*1750*/  IADD3 R8, PT, PT, R3, 0x7f, -R14 ;  /* 0x0000007f03087810 */ /* 0x001fca0007ffe80e */
[----:B------:R-:W-:Y:S02]  /*1760*/  IMAD.IADD R8, R8, 0x1, R7 ;  /* 0x0000000108087824 */ /* 0x000fe400078e0207 */
[----:B-1----:R-:W-:-:S04]  /*1770*/  FFMA R10, R9, R11, 1 ;  /* 0x3f800000090a7423 */ /* 0x002fc8000000000b */
[----:B------:R-:W-:-:S04]  /*1780*/  FFMA R16, R9, R10, R9 ;  /* 0x0000000a09107223 */ /* 0x000fc80000000009 */
[----:B------:R-:W-:-:S04]  /*1790*/  FFMA R9, R0, R16, RZ ;  /* 0x0000001000097223 */ /* 0x000fc800000000ff */
[----:B------:R-:W-:-:S04]  /*17a0*/  FFMA R10, R11, R9, R0 ;  /* 0x000000090b0a7223 */ /* 0x000fc80000000000 */
[----:B------:R-:W-:-:S04]  /*17b0*/  FFMA R9, R16, R10, R9 ;  /* 0x0000000a10097223 */ /* 0x000fc80000000009 */
[----:B------:R-:W-:-:S04]  /*17c0*/  FFMA R10, R11, R9, R0 ;  /* 0x000000090b0a7223 */ /* 0x000fc80000000000 */
[----:B------:R-:W-:-:S05]  /*17d0*/  FFMA R0, R16, R10, R9 ;  /* 0x0000000a10007223 */ /* 0x000fca0000000009 */
[----:B------:R-:W-:-:S04]  /*17e0*/  SHF.R.U32.HI R3, RZ, 0x17, R0 ;  /* 0x00000017ff037819 */ /* 0x000fc80000011600 */
[----:B------:R-:W-:-:S04]  /*17f0*/  LOP3.LUT R3, R3, 0xff, RZ, 0xc0, !PT ;  /* 0x000000ff03037812 */ /* 0x000fc800078ec0ff */
[----:B------:R-:W-:-:S04]  /*1800*/  IADD3 R11, PT, PT, R3, R8, RZ ;  /* 0x00000008030b7210 */ /* 0x000fc80007ffe0ff */
[----:B------:R-:W-:-:S04]  /*1810*/  IADD3 R3, PT, PT, R11, -0x1, RZ ;  /* 0xffffffff0b037810 */ /* 0x000fc80007ffe0ff */
[----:B------:R-:W-:-:S13]  /*1820*/  ISETP.GE.U32.AND P0, PT, R3, 0xfe, PT ;  /* 0x000000fe0300780c */ /* 0x000fda0003f06070 */
[----:B------:R-:W-:Y:S05]  /*1830*/  @!P0 BRA `(.L_x_20) ;  /* 0x0000000000808947 */ /* 0x000fea0003800000 */
[----:B------:R-:W-:-:S13]  /*1840*/  ISETP.GT.AND P0, PT, R11, 0xfe, PT ;  /* 0x000000fe0b00780c */ /* 0x000fda0003f04270 */
[----:B------:R-:W-:Y:S05]  /*1850*/  @P0 BRA `(.L_x_21) ;  /* 0x00000000006c0947 */ /* 0x000fea0003800000 */
[----:B------:R-:W-:-:S13]  /*1860*/  ISETP.GE.AND P0, PT, R11, 0x1, PT ;  /* 0x000000010b00780c */ /* 0x000fda0003f06270 */
[----:B------:R-:W-:Y:S05]  /*1870*/  @P0 BRA `(.L_x_22) ;  /* 0x0000000000740947 */ /* 0x000fea0003800000 */
[----:B------:R-:W-:Y:S02]  /*1880*/  ISETP.GE.AND P0, PT, R11, -0x18, PT ;  /* 0xffffffe80b00780c */ /* 0x000fe40003f06270 */
[----:B------:R-:W-:-:S11]  /*1890*/  LOP3.LUT R0, R0, 0x80000000, RZ, 0xc0, !PT ;  /* 0x8000000000007812 */ /* 0x000fd600078ec0ff */
[----:B------:R-:W-:Y:S05]  /*18a0*/  @!P0 BRA `(.L_x_22) ;  /* 0x0000000000688947 */ /* 0x000fea0003800000 */
[CCC-:B------:R-:W-:Y:S01]  /*18b0*/  FFMA.RZ R3, R16.reuse, R10.reuse, R9.reuse ;  /* 0x0000000a10037223 */ /* 0x1c0fe2000000c009 */
[CCC-:B------:R-:W-:Y:S01]  /*18c0*/  FFMA.RM R8, R16.reuse, R10.reuse, R9.reuse ;  /* 0x0000000a10087223 */ /* 0x1c0fe20000004009 */
[C---:B------:R-:W-:Y:S02]  /*18d0*/  ISETP.NE.AND P2, PT, R11.reuse, RZ, PT ;  /* 0x000000ff0b00720c */ /* 0x040fe40003f45270 */
[----:B------:R-:W-:Y:S02]  /*18e0*/  ISETP.NE.AND P1, PT, R11, RZ, PT ;  /* 0x000000ff0b00720c */ /* 0x000fe40003f25270 */
[----:B------:R-:W-:Y:S01]  /*18f0*/  LOP3.LUT R7, R3, 0x7fffff, RZ, 0xc0, !PT ;  /* 0x007fffff03077812 */ /* 0x000fe200078ec0ff */
[----:B------:R-:W-:Y:S01]  /*1900*/  FFMA.RP R3, R16, R10, R9 ;  /* 0x0000000a10037223 */ /* 0x000fe20000008009 */
[----:B------:R-:W-:Y:S01]  /*1910*/  IADD3 R10, PT, PT, R11, 0x20, RZ ;  /* 0x000000200b0a7810 */ /* 0x000fe20007ffe0ff */
[----:B------:R-:W-:Y:S01]  /*1920*/  IMAD.MOV R9, RZ, RZ, -R11 ;  /* 0x000000ffff097224 */ /* 0x000fe200078e0a0b */
[----:B------:R-:W-:-:S02]  /*1930*/  LOP3.LUT R7, R7, 0x800000, RZ, 0xfc, !PT ;  /* 0x0080000007077812 */ /* 0x000fc400078efcff */
[----:B------:R-:W-:Y:S02]  /*1940*/  FSETP.NEU.FTZ.AND P0, PT, R3, R8, PT ;  /* 0x000000080300720b */ /* 0x000fe40003f1d000 */
[----:B------:R-:W-:Y:S02]  /*1950*/  SHF.L.U32 R10, R7, R10, RZ ;  /* 0x0000000a070a7219 */ /* 0x000fe400000006ff */
[----:B------:R-:W-:Y:S02]  /*1960*/  SEL R8, R9, RZ, P2 ;  /* 0x000000ff09087207 */ /* 0x000fe40001000000 */
[----:B------:R-:W-:Y:S02]  /*1970*/  ISETP.NE.AND P1, PT, R10, RZ, P1 ;  /* 0x000000ff0a00720c */ /* 0x000fe40000f25270 */
[----:B------:R-:W-:Y:S02]  /*1980*/  SHF.R.U32.HI R8, RZ, R8, R7 ;  /* 0x00000008ff087219 */ /* 0x000fe40000011607 */
[----:B------:R-:W-:-:S02]  /*1990*/  PLOP3.LUT P0, PT, P0, P1, PT, 0xf8, 0x8f ;  /* 0x00000000008f781c */ /* 0x000fc40000703f70 */
[----:B------:R-:W-:Y:S02]  /*19a0*/  SHF.R.U32.HI R10, RZ, 0x1, R8 ;  /* 0x00000001ff0a7819 */ /* 0x000fe40000011608 */
[----:B------:R-:W-:-:S04]  /*19b0*/  SEL R3, RZ, 0x1, !P0 ;  /* 0x00000001ff037807 */ /* 0x000fc80004000000 */
[----:B------:R-:W-:-:S04]  /*19c0*/  LOP3.LUT R3, R3, 0x1, R10, 0xf8, !PT ;  /* 0x0000000103037812 */ /* 0x000fc800078ef80a */
[----:B------:R-:W-:-:S04]  /*19d0*/  LOP3.LUT R3, R3, R8, RZ, 0xc0, !PT ;  /* 0x0000000803037212 */ /* 0x000fc800078ec0ff */
[----:B------:R-:W-:-:S04]  /*19e0*/  IADD3 R3, PT, PT, R10, R3, RZ ;  /* 0x000000030a037210 */ /* 0x000fc80007ffe0ff */
[----:B------:R-:W-:Y:S01]  /*19f0*/  LOP3.LUT R0, R3, R0, RZ, 0xfc, !PT ;  /* 0x0000000003007212 */ /* 0x000fe200078efcff */
[----:B------:R-:W-:Y:S06]  /*1a00*/  BRA `(.L_x_22) ;  /* 0x0000000000107947 */ /* 0x000fec0003800000 */
.L_x_21:
[----:B------:R-:W-:-:S04]  /*1a10*/  LOP3.LUT R0, R0, 0x80000000, RZ, 0xc0, !PT ;  /* 0x8000000000007812 */ /* 0x000fc800078ec0ff */
[----:B------:R-:W-:Y:S01]  /*1a20*/  LOP3.LUT R0, R0, 0x7f800000, RZ, 0xfc, !PT ;  /* 0x7f80000000007812 */ /* 0x000fe200078efcff */
[----:B------:R-:W-:Y:S06]  /*1a30*/  BRA `(.L_x_22) ;  /* 0x0000000000047947 */ /* 0x000fec0003800000 */
.L_x_20:
[----:B------:R-:W-:-:S07]  /*1a40*/  LEA R0, R8, R0, 0x17 ;  /* 0x0000000008007211 */ /* 0x000fce00078eb8ff */
.L_x_22:
[----:B------:R-:W-:Y:S05]  /*1a50*/  BSYNC.RECONVERGENT B2 ;  /* 0x0000000000027941 */ /* 0x000fea0003800200 */
.L_x_19:
[----:B------:R-:W-:Y:S05]  /*1a60*/  BRA `(.L_x_23) ;  /* 0x0000000000207947 */ /* 0x000fea0003800000 */
.L_x_18:
[----:B------:R-:W-:-:S04]  /*1a70*/  LOP3.LUT R0, R3, 0x80000000, R0, 0x48, !PT ;  /* 0x8000000003007812 */ /* 0x000fc800078e4800 */
[----:B------:R-:W-:Y:S01]  /*1a80*/  LOP3.LUT R0, R0, 0x7f800000, RZ, 0xfc, !PT ;  /* 0x7f80000000007812 */ /* 0x000fe200078efcff */
[----:B------:R-:W-:Y:S06]  /*1a90*/  BRA `(.L_x_23) ;  /* 0x0000000000147947 */ /* 0x000fec0003800000 */
.L_x_17:
[----:B------:R-:W-:Y:S01]  /*1aa0*/  LOP3.LUT R0, R3, 0x80000000, R0, 0x48, !PT ;  /* 0x8000000003007812 */ /* 0x000fe200078e4800 */
[----:B------:R-:W-:Y:S06]  /*1ab0*/  BRA `(.L_x_23) ;  /* 0x00000000000c7947 */ /* 0x000fec0003800000 */
.L_x_16:
[----:B------:R-:W0:Y:S01]  /*1ac0*/  MUFU.RSQ R0, -QNAN ;  /* 0xffc0000000007908 */ /* 0x000e220000001400 */
[----:B------:R-:W-:Y:S05]  /*1ad0*/  BRA `(.L_x_23) ;  /* 0x0000000000047947 */ /* 0x000fea0003800000 */
.L_x_15:
[----:B------:R-:W-:-:S07]  /*1ae0*/  FADD.FTZ R0, R0, R3 ;  /* 0x0000000300007221 */ /* 0x000fce0000010000 */
.L_x_23:
[----:B------:R-:W-:Y:S05]  /*1af0*/  BSYNC.RECONVERGENT B1 ;  /* 0x0000000000017941 */ /* 0x000fea0003800200 */
.L_x_13:
[----:B------:R-:W-:-:S04]  /*1b00*/  HFMA2 R7, -RZ, RZ, 0, 0 ;  /* 0x00000000ff077431 */ /* 0x000fc800000001ff */
[----:B0-----:R-:W-:Y:S05]  /*1b10*/  RET.REL.NODEC R6 `(_Z29calculatePolylineCenterKerneliiiiPKfPKbPf) ;  /* 0xffffffe406387950 */ /* 0x001fea0003c3ffff */
.L_x_24:
[----:B------:R-:W-:-:S00]  /*1b20*/  BRA `(.L_x_24) ;  /* 0xfffffffc00fc7947 */ /* 0x000fc0000383ffff */
[----:B------:R-:W-:-:S00]  /*1b30*/  NOP ;  /* 0x0000000000007918 */ /* 0x000fc00000000000 */
        /* <DEDUP_REMOVED lines=12> */
.L_x_25:


//--------------------- .nv.shared.reserved.0     --------------------------
	.section	.nv.shared.reserved.0,"aw",@nobits
	.weak		__nv_reservedSMEM_offset_0_alias
	.size		__nv_reservedSMEM_offset_0_alias, 0, 64
	.other		__nv_reservedSMEM_offset_0_alias,@"STO_CUDA_RESERVED_SHARED STV_DEFAULT"
__nv_reservedSMEM_offset_0_alias:
	.zero		0
	.zero		64


//--------------------- .nv.constant0._Z29calculatePolylineCenterKerneliiiiPKfPKbPf --------------------------
	.section	.nv.constant0._Z29calculatePolylineCenterKerneliiiiPKfPKbPf,"a",@progbits
	.sectionflags	@""
	.align	4
.nv.constant0._Z29calculatePolylineCenterKerneliiiiPKfPKbPf:
	.zero		936


//--------------------- SYMBOLS --------------------------

	.type		.nv.reservedSmem.offset0,@object
	.size		.nv.reservedSmem.offset0,0x4
